//
// Generated by NVIDIA NVVM Compiler
//
// Compiler Build ID: CL-36424714
// Cuda compilation tools, release 13.0, V13.0.88
// Based on NVVM 20.0.0
//

.version 9.0
.target sm_100
.address_size 64

	// .globl	_Z16_attentionKernelPKfS0_S0_iiiiPf
.global .align 1 .b8 _ZN34_INTERNAL_ee8ac204_4_k_cu_93dd87b44cuda3std3__45__cpo5beginE[1];
.global .align 1 .b8 _ZN34_INTERNAL_ee8ac204_4_k_cu_93dd87b44cuda3std3__45__cpo3endE[1];
.global .align 1 .b8 _ZN34_INTERNAL_ee8ac204_4_k_cu_93dd87b44cuda3std3__45__cpo6cbeginE[1];
.global .align 1 .b8 _ZN34_INTERNAL_ee8ac204_4_k_cu_93dd87b44cuda3std3__45__cpo4cendE[1];
.global .align 1 .b8 _ZN34_INTERNAL_ee8ac204_4_k_cu_93dd87b44cuda3std3__45__cpo6rbeginE[1];
.global .align 1 .b8 _ZN34_INTERNAL_ee8ac204_4_k_cu_93dd87b44cuda3std3__45__cpo4rendE[1];
.global .align 1 .b8 _ZN34_INTERNAL_ee8ac204_4_k_cu_93dd87b44cuda3std3__45__cpo7crbeginE[1];
.global .align 1 .b8 _ZN34_INTERNAL_ee8ac204_4_k_cu_93dd87b44cuda3std3__45__cpo5crendE[1];
.global .align 1 .b8 _ZN34_INTERNAL_ee8ac204_4_k_cu_93dd87b44cuda3std3__436_GLOBAL__N__ee8ac204_4_k_cu_93dd87b46ignoreE[1];
.global .align 1 .b8 _ZN34_INTERNAL_ee8ac204_4_k_cu_93dd87b44cuda3std3__419piecewise_constructE[1];
.global .align 1 .b8 _ZN34_INTERNAL_ee8ac204_4_k_cu_93dd87b44cuda3std3__48in_placeE[1];
.global .align 1 .b8 _ZN34_INTERNAL_ee8ac204_4_k_cu_93dd87b44cuda3std3__420unreachable_sentinelE[1];
.global .align 1 .b8 _ZN34_INTERNAL_ee8ac204_4_k_cu_93dd87b44cuda3std6ranges3__45__cpo4swapE[1];
.global .align 1 .b8 _ZN34_INTERNAL_ee8ac204_4_k_cu_93dd87b44cuda3std6ranges3__45__cpo9iter_moveE[1];
.global .align 1 .b8 _ZN34_INTERNAL_ee8ac204_4_k_cu_93dd87b44cuda3std6ranges3__45__cpo5beginE[1];
.global .align 1 .b8 _ZN34_INTERNAL_ee8ac204_4_k_cu_93dd87b44cuda3std6ranges3__45__cpo3endE[1];
.global .align 1 .b8 _ZN34_INTERNAL_ee8ac204_4_k_cu_93dd87b44cuda3std6ranges3__45__cpo6cbeginE[1];
.global .align 1 .b8 _ZN34_INTERNAL_ee8ac204_4_k_cu_93dd87b44cuda3std6ranges3__45__cpo4cendE[1];
.global .align 1 .b8 _ZN34_INTERNAL_ee8ac204_4_k_cu_93dd87b44cuda3std6ranges3__45__cpo7advanceE[1];
.global .align 1 .b8 _ZN34_INTERNAL_ee8ac204_4_k_cu_93dd87b44cuda3std6ranges3__45__cpo9iter_swapE[1];
.global .align 1 .b8 _ZN34_INTERNAL_ee8ac204_4_k_cu_93dd87b44cuda3std6ranges3__45__cpo4nextE[1];
.global .align 1 .b8 _ZN34_INTERNAL_ee8ac204_4_k_cu_93dd87b44cuda3std6ranges3__45__cpo4prevE[1];
.global .align 1 .b8 _ZN34_INTERNAL_ee8ac204_4_k_cu_93dd87b44cuda3std6ranges3__45__cpo4dataE[1];
.global .align 1 .b8 _ZN34_INTERNAL_ee8ac204_4_k_cu_93dd87b44cuda3std6ranges3__45__cpo5cdataE[1];
.global .align 1 .b8 _ZN34_INTERNAL_ee8ac204_4_k_cu_93dd87b44cuda3std6ranges3__45__cpo4sizeE[1];
.global .align 1 .b8 _ZN34_INTERNAL_ee8ac204_4_k_cu_93dd87b44cuda3std6ranges3__45__cpo5ssizeE[1];
.global .align 1 .b8 _ZN34_INTERNAL_ee8ac204_4_k_cu_93dd87b44cuda3std6ranges3__45__cpo8distanceE[1];
.global .align 1 .b8 _ZN34_INTERNAL_ee8ac204_4_k_cu_93dd87b46thrust24THRUST_300001_SM_1000_NS6system6detail10sequential3seqE[1];
.extern .shared .align 16 .b8 sram[];

.visible .entry _Z16_attentionKernelPKfS0_S0_iiiiPf(
	.param .u64 .ptr .align 1 _Z16_attentionKernelPKfS0_S0_iiiiPf_param_0,
	.param .u64 .ptr .align 1 _Z16_attentionKernelPKfS0_S0_iiiiPf_param_1,
	.param .u64 .ptr .align 1 _Z16_attentionKernelPKfS0_S0_iiiiPf_param_2,
	.param .u32 _Z16_attentionKernelPKfS0_S0_iiiiPf_param_3,
	.param .u32 _Z16_attentionKernelPKfS0_S0_iiiiPf_param_4,
	.param .u32 _Z16_attentionKernelPKfS0_S0_iiiiPf_param_5,
	.param .u32 _Z16_attentionKernelPKfS0_S0_iiiiPf_param_6,
	.param .u64 .ptr .align 1 _Z16_attentionKernelPKfS0_S0_iiiiPf_param_7
)
{
	.reg .pred 	%p<45>;
	.reg .b32 	%r<146>;
	.reg .b32 	%f<271>;
	.reg .b64 	%rd<58>;

	ld.param.u64 	%rd7, [_Z16_attentionKernelPKfS0_S0_iiiiPf_param_0];
	ld.param.u64 	%rd8, [_Z16_attentionKernelPKfS0_S0_iiiiPf_param_1];
	ld.param.u64 	%rd9, [_Z16_attentionKernelPKfS0_S0_iiiiPf_param_2];
	ld.param.u32 	%r69, [_Z16_attentionKernelPKfS0_S0_iiiiPf_param_3];
	ld.param.u32 	%r70, [_Z16_attentionKernelPKfS0_S0_iiiiPf_param_4];
	ld.param.u32 	%r72, [_Z16_attentionKernelPKfS0_S0_iiiiPf_param_5];
	ld.param.u32 	%r71, [_Z16_attentionKernelPKfS0_S0_iiiiPf_param_6];
	cvta.to.global.u64 	%rd1, %rd8;
	cvta.to.global.u64 	%rd2, %rd7;
	cvta.to.global.u64 	%rd3, %rd9;
	add.s32 	%r73, %r69, %r71;
	add.s32 	%r74, %r73, -1;
	div.s32 	%r1, %r74, %r71;
	mul.lo.s32 	%r2, %r71, %r72;
	mov.u32 	%r3, %tid.x;
	mov.u32 	%r75, %ctaid.x;
	mov.u32 	%r76, %ntid.x;
	mad.lo.s32 	%r4, %r75, %r76, %r3;
	mov.u32 	%r5, %tid.y;
	mov.u32 	%r77, %ctaid.y;
	mov.u32 	%r78, %ntid.y;
	mad.lo.s32 	%r6, %r77, %r78, %r5;
	setp.lt.s32 	%p1, %r1, 1;
	mov.f32 	%f269, 0f00000000;
	mov.f32 	%f270, %f269;
	@%p1 bra 	$L__BB0_68;
	shl.b32 	%r80, %r2, 2;
	mov.u32 	%r81, sram;
	add.s32 	%r82, %r81, %r80;
	add.s32 	%r7, %r82, %r80;
	mul.lo.s32 	%r8, %r71, %r3;
	add.s32 	%r83, %r8, %r5;
	shl.b32 	%r84, %r83, 2;
	add.s32 	%r11, %r7, %r84;
	add.s32 	%r9, %r11, %r80;
	mul.lo.s32 	%r10, %r70, %r4;
	add.s32 	%r12, %r82, %r84;
	add.s32 	%r13, %r81, %r84;
	shl.b32 	%r85, %r8, 2;
	add.s32 	%r14, %r82, %r85;
	and.b32  	%r15, %r70, 15;
	and.b32  	%r16, %r70, 7;
	and.b32  	%r17, %r71, 7;
	and.b32  	%r18, %r71, 3;
	and.b32  	%r19, %r70, 2147483632;
	and.b32  	%r20, %r70, 3;
	and.b32  	%r21, %r71, 2147483640;
	and.b32  	%r22, %r71, 1;
	neg.s32 	%r23, %r19;
	mov.f32 	%f259, 0fFF7FFFFF;
	mov.f32 	%f270, 0f00000000;
	mov.b32 	%r134, 0;
	mov.f32 	%f269, %f270;
$L__BB0_2:
	mov.f32 	%f3, %f259;
	setp.lt.s32 	%p2, %r70, 1;
	mov.b32 	%r86, 0;
	st.shared.u32 	[%r9], %r86;
	mul.lo.s32 	%r25, %r134, %r71;
	add.s32 	%r26, %r25, %r5;
	mov.f32 	%f267, 0f00000000;
	@%p2 bra 	$L__BB0_16;
	setp.lt.u32 	%p3, %r70, 16;
	mul.lo.s32 	%r27, %r26, %r70;
	mov.f32 	%f267, 0f00000000;
	mov.b32 	%r139, 0;
	@%p3 bra 	$L__BB0_6;
	mov.f32 	%f267, 0f00000000;
	mov.u32 	%r135, %r27;
	mov.u32 	%r136, %r10;
	mov.u32 	%r137, %r23;
$L__BB0_5:
	.pragma "nounroll";
	mul.wide.s32 	%rd10, %r136, 4;
	add.s64 	%rd11, %rd2, %rd10;
	mul.wide.s32 	%rd12, %r135, 4;
	add.s64 	%rd13, %rd1, %rd12;
	ld.global.nc.f32 	%f33, [%rd11];
	ld.global.nc.f32 	%f34, [%rd13];
	fma.rn.f32 	%f35, %f33, %f34, %f267;
	ld.global.nc.f32 	%f36, [%rd11+4];
	ld.global.nc.f32 	%f37, [%rd13+4];
	fma.rn.f32 	%f38, %f36, %f37, %f35;
	ld.global.nc.f32 	%f39, [%rd11+8];
	ld.global.nc.f32 	%f40, [%rd13+8];
	fma.rn.f32 	%f41, %f39, %f40, %f38;
	ld.global.nc.f32 	%f42, [%rd11+12];
	ld.global.nc.f32 	%f43, [%rd13+12];
	fma.rn.f32 	%f44, %f42, %f43, %f41;
	ld.global.nc.f32 	%f45, [%rd11+16];
	ld.global.nc.f32 	%f46, [%rd13+16];
	fma.rn.f32 	%f47, %f45, %f46, %f44;
	ld.global.nc.f32 	%f48, [%rd11+20];
	ld.global.nc.f32 	%f49, [%rd13+20];
	fma.rn.f32 	%f50, %f48, %f49, %f47;
	ld.global.nc.f32 	%f51, [%rd11+24];
	ld.global.nc.f32 	%f52, [%rd13+24];
	fma.rn.f32 	%f53, %f51, %f52, %f50;
	ld.global.nc.f32 	%f54, [%rd11+28];
	ld.global.nc.f32 	%f55, [%rd13+28];
	fma.rn.f32 	%f56, %f54, %f55, %f53;
	ld.global.nc.f32 	%f57, [%rd11+32];
	ld.global.nc.f32 	%f58, [%rd13+32];
	fma.rn.f32 	%f59, %f57, %f58, %f56;
	ld.global.nc.f32 	%f60, [%rd11+36];
	ld.global.nc.f32 	%f61, [%rd13+36];
	fma.rn.f32 	%f62, %f60, %f61, %f59;
	ld.global.nc.f32 	%f63, [%rd11+40];
	ld.global.nc.f32 	%f64, [%rd13+40];
	fma.rn.f32 	%f65, %f63, %f64, %f62;
	ld.global.nc.f32 	%f66, [%rd11+44];
	ld.global.nc.f32 	%f67, [%rd13+44];
	fma.rn.f32 	%f68, %f66, %f67, %f65;
	ld.global.nc.f32 	%f69, [%rd11+48];
	ld.global.nc.f32 	%f70, [%rd13+48];
	fma.rn.f32 	%f71, %f69, %f70, %f68;
	ld.global.nc.f32 	%f72, [%rd11+52];
	ld.global.nc.f32 	%f73, [%rd13+52];
	fma.rn.f32 	%f74, %f72, %f73, %f71;
	ld.global.nc.f32 	%f75, [%rd11+56];
	ld.global.nc.f32 	%f76, [%rd13+56];
	fma.rn.f32 	%f77, %f75, %f76, %f74;
	ld.global.nc.f32 	%f78, [%rd11+60];
	ld.global.nc.f32 	%f79, [%rd13+60];
	fma.rn.f32 	%f267, %f78, %f79, %f77;
	add.s32 	%r137, %r137, 16;
	add.s32 	%r136, %r136, 16;
	add.s32 	%r135, %r135, 16;
	setp.ne.s32 	%p4, %r137, 0;
	mov.u32 	%r139, %r19;
	@%p4 bra 	$L__BB0_5;
$L__BB0_6:
	setp.eq.s32 	%p5, %r15, 0;
	@%p5 bra 	$L__BB0_16;
	add.s32 	%r88, %r15, -1;
	setp.lt.u32 	%p6, %r88, 7;
	@%p6 bra 	$L__BB0_9;
	add.s32 	%r89, %r139, %r10;
	mul.wide.s32 	%rd14, %r89, 4;
	add.s64 	%rd15, %rd2, %rd14;
	ld.global.nc.f32 	%f81, [%rd15];
	add.s32 	%r90, %r139, %r27;
	mul.wide.s32 	%rd16, %r90, 4;
	add.s64 	%rd17, %rd1, %rd16;
	ld.global.nc.f32 	%f82, [%rd17];
	fma.rn.f32 	%f83, %f81, %f82, %f267;
	ld.global.nc.f32 	%f84, [%rd15+4];
	ld.global.nc.f32 	%f85, [%rd17+4];
	fma.rn.f32 	%f86, %f84, %f85, %f83;
	ld.global.nc.f32 	%f87, [%rd15+8];
	ld.global.nc.f32 	%f88, [%rd17+8];
	fma.rn.f32 	%f89, %f87, %f88, %f86;
	ld.global.nc.f32 	%f90, [%rd15+12];
	ld.global.nc.f32 	%f91, [%rd17+12];
	fma.rn.f32 	%f92, %f90, %f91, %f89;
	ld.global.nc.f32 	%f93, [%rd15+16];
	ld.global.nc.f32 	%f94, [%rd17+16];
	fma.rn.f32 	%f95, %f93, %f94, %f92;
	ld.global.nc.f32 	%f96, [%rd15+20];
	ld.global.nc.f32 	%f97, [%rd17+20];
	fma.rn.f32 	%f98, %f96, %f97, %f95;
	ld.global.nc.f32 	%f99, [%rd15+24];
	ld.global.nc.f32 	%f100, [%rd17+24];
	fma.rn.f32 	%f101, %f99, %f100, %f98;
	ld.global.nc.f32 	%f102, [%rd15+28];
	ld.global.nc.f32 	%f103, [%rd17+28];
	fma.rn.f32 	%f267, %f102, %f103, %f101;
	add.s32 	%r139, %r139, 8;
$L__BB0_9:
	setp.eq.s32 	%p7, %r16, 0;
	@%p7 bra 	$L__BB0_16;
	add.s32 	%r91, %r16, -1;
	setp.lt.u32 	%p8, %r91, 3;
	@%p8 bra 	$L__BB0_12;
	add.s32 	%r92, %r139, %r10;
	mul.wide.s32 	%rd18, %r92, 4;
	add.s64 	%rd19, %rd2, %rd18;
	ld.global.nc.f32 	%f105, [%rd19];
	add.s32 	%r93, %r139, %r27;
	mul.wide.s32 	%rd20, %r93, 4;
	add.s64 	%rd21, %rd1, %rd20;
	ld.global.nc.f32 	%f106, [%rd21];
	fma.rn.f32 	%f107, %f105, %f106, %f267;
	ld.global.nc.f32 	%f108, [%rd19+4];
	ld.global.nc.f32 	%f109, [%rd21+4];
	fma.rn.f32 	%f110, %f108, %f109, %f107;
	ld.global.nc.f32 	%f111, [%rd19+8];
	ld.global.nc.f32 	%f112, [%rd21+8];
	fma.rn.f32 	%f113, %f111, %f112, %f110;
	ld.global.nc.f32 	%f114, [%rd19+12];
	ld.global.nc.f32 	%f115, [%rd21+12];
	fma.rn.f32 	%f267, %f114, %f115, %f113;
	add.s32 	%r139, %r139, 4;
$L__BB0_12:
	setp.eq.s32 	%p9, %r20, 0;
	@%p9 bra 	$L__BB0_16;
	setp.eq.s32 	%p10, %r20, 1;
	add.s32 	%r94, %r139, %r10;
	mul.wide.s32 	%rd22, %r94, 4;
	add.s64 	%rd4, %rd2, %rd22;
	ld.global.nc.f32 	%f116, [%rd4];
	add.s32 	%r95, %r139, %r27;
	mul.wide.s32 	%rd23, %r95, 4;
	add.s64 	%rd5, %rd1, %rd23;
	ld.global.nc.f32 	%f117, [%rd5];
	fma.rn.f32 	%f267, %f116, %f117, %f267;
	@%p10 bra 	$L__BB0_16;
	setp.eq.s32 	%p11, %r20, 2;
	ld.global.nc.f32 	%f118, [%rd4+4];
	ld.global.nc.f32 	%f119, [%rd5+4];
	fma.rn.f32 	%f267, %f118, %f119, %f267;
	@%p11 bra 	$L__BB0_16;
	ld.global.nc.f32 	%f120, [%rd4+8];
	ld.global.nc.f32 	%f121, [%rd5+8];
	fma.rn.f32 	%f267, %f120, %f121, %f267;
$L__BB0_16:
	add.s32 	%r97, %r25, %r5;
	max.s32 	%r98, %r4, %r97;
	setp.ge.s32 	%p12, %r98, %r69;
	@%p12 bra 	$L__BB0_18;
	st.shared.f32 	[%r12], %f267;
	st.shared.f32 	[%r11], %f267;
	mov.f32 	%f268, 0f3F800000;
	bra.uni 	$L__BB0_19;
$L__BB0_18:
	mov.b32 	%r99, 0;
	st.shared.u32 	[%r11], %r99;
	mov.b32 	%r100, -8388609;
	st.shared.u32 	[%r12], %r100;
	mov.f32 	%f268, 0f00000000;
$L__BB0_19:
	setp.lt.s32 	%p13, %r71, 2;
	st.shared.f32 	[%r13], %f268;
	bar.sync 	0;
	@%p13 bra 	$L__BB0_26;
	mov.u32 	%r141, %r71;
$L__BB0_21:
	mov.u32 	%r39, %r141;
	shr.u32 	%r141, %r39, 1;
	setp.ge.u32 	%p14, %r5, %r141;
	@%p14 bra 	$L__BB0_25;
	ld.shared.f32 	%f19, [%r12];
	shl.b32 	%r41, %r141, 2;
	add.s32 	%r42, %r12, %r41;
	ld.shared.f32 	%f20, [%r42];
	setp.leu.f32 	%p15, %f19, %f20;
	@%p15 bra 	$L__BB0_24;
	ld.shared.f32 	%f131, [%r13];
	add.s32 	%r102, %r13, %r41;
	ld.shared.f32 	%f132, [%r102];
	sub.f32 	%f133, %f20, %f19;
	mul.f32 	%f134, %f133, 0f3FB8AA3B;
	ex2.approx.f32 	%f135, %f134;
	fma.rn.f32 	%f136, %f132, %f135, %f131;
	st.shared.f32 	[%r13], %f136;
	bra.uni 	$L__BB0_25;
$L__BB0_24:
	add.s32 	%r101, %r13, %r41;
	ld.shared.f32 	%f124, [%r101];
	ld.shared.f32 	%f125, [%r13];
	sub.f32 	%f126, %f19, %f20;
	mul.f32 	%f127, %f126, 0f3FB8AA3B;
	ex2.approx.f32 	%f128, %f127;
	fma.rn.f32 	%f129, %f125, %f128, %f124;
	st.shared.f32 	[%r13], %f129;
	ld.shared.f32 	%f130, [%r42];
	st.shared.f32 	[%r12], %f130;
$L__BB0_25:
	bar.sync 	0;
	setp.gt.u32 	%p16, %r39, 3;
	@%p16 bra 	$L__BB0_21;
$L__BB0_26:
	setp.lt.s32 	%p17, %r71, 1;
	ld.shared.f32 	%f137, [%r14];
	setp.gt.f32 	%p18, %f3, %f137;
	shl.b32 	%r103, %r8, 2;
	mov.u32 	%r104, sram;
	add.s32 	%r105, %r104, %r103;
	ld.shared.f32 	%f138, [%r105];
	selp.f32 	%f259, %f3, %f137, %p18;
	selp.f32 	%f139, %f269, %f138, %p18;
	selp.f32 	%f140, %f138, %f269, %p18;
	selp.f32 	%f141, %f137, %f3, %p18;
	sub.f32 	%f142, %f141, %f259;
	mul.f32 	%f143, %f142, 0f3FB8AA3B;
	ex2.approx.f32 	%f144, %f143;
	fma.rn.f32 	%f269, %f140, %f144, %f139;
	bar.sync 	0;
	@%p17 bra 	$L__BB0_67;
	setp.lt.u32 	%p19, %r71, 8;
	mov.b32 	%r144, 0;
	@%p19 bra 	$L__BB0_46;
	mov.b32 	%r142, 0;
$L__BB0_29:
	.pragma "nounroll";
	add.s32 	%r44, %r142, %r25;
	setp.ge.s32 	%p20, %r44, %r69;
	add.s32 	%r108, %r142, %r8;
	shl.b32 	%r109, %r108, 2;
	add.s32 	%r45, %r7, %r109;
	@%p20 bra 	$L__BB0_31;
	ld.shared.f32 	%f145, [%r45];
	sub.f32 	%f146, %f145, %f259;
	mul.f32 	%f147, %f146, 0f3FB8AA3B;
	ex2.approx.f32 	%f148, %f147;
	mad.lo.s32 	%r110, %r44, %r70, %r6;
	mul.wide.s32 	%rd24, %r110, 4;
	add.s64 	%rd25, %rd3, %rd24;
	ld.global.nc.f32 	%f149, [%rd25];
	ld.shared.f32 	%f150, [%r9];
	fma.rn.f32 	%f151, %f148, %f149, %f150;
	st.shared.f32 	[%r9], %f151;
$L__BB0_31:
	add.s32 	%r46, %r44, 1;
	setp.ge.s32 	%p21, %r46, %r69;
	@%p21 bra 	$L__BB0_33;
	ld.shared.f32 	%f152, [%r45+4];
	sub.f32 	%f153, %f152, %f259;
	mul.f32 	%f154, %f153, 0f3FB8AA3B;
	ex2.approx.f32 	%f155, %f154;
	mad.lo.s32 	%r111, %r46, %r70, %r6;
	mul.wide.s32 	%rd26, %r111, 4;
	add.s64 	%rd27, %rd3, %rd26;
	ld.global.nc.f32 	%f156, [%rd27];
	ld.shared.f32 	%f157, [%r9];
	fma.rn.f32 	%f158, %f155, %f156, %f157;
	st.shared.f32 	[%r9], %f158;
$L__BB0_33:
	add.s32 	%r47, %r44, 2;
	setp.ge.s32 	%p22, %r47, %r69;
	@%p22 bra 	$L__BB0_35;
	ld.shared.f32 	%f159, [%r45+8];
	sub.f32 	%f160, %f159, %f259;
	mul.f32 	%f161, %f160, 0f3FB8AA3B;
	ex2.approx.f32 	%f162, %f161;
	mad.lo.s32 	%r112, %r47, %r70, %r6;
	mul.wide.s32 	%rd28, %r112, 4;
	add.s64 	%rd29, %rd3, %rd28;
	ld.global.nc.f32 	%f163, [%rd29];
	ld.shared.f32 	%f164, [%r9];
	fma.rn.f32 	%f165, %f162, %f163, %f164;
	st.shared.f32 	[%r9], %f165;
$L__BB0_35:
	add.s32 	%r48, %r44, 3;
	setp.ge.s32 	%p23, %r48, %r69;
	@%p23 bra 	$L__BB0_37;
	ld.shared.f32 	%f166, [%r45+12];
	sub.f32 	%f167, %f166, %f259;
	mul.f32 	%f168, %f167, 0f3FB8AA3B;
	ex2.approx.f32 	%f169, %f168;
	mad.lo.s32 	%r113, %r48, %r70, %r6;
	mul.wide.s32 	%rd30, %r113, 4;
	add.s64 	%rd31, %rd3, %rd30;
	ld.global.nc.f32 	%f170, [%rd31];
	ld.shared.f32 	%f171, [%r9];
	fma.rn.f32 	%f172, %f169, %f170, %f171;
	st.shared.f32 	[%r9], %f172;
$L__BB0_37:
	add.s32 	%r49, %r44, 4;
	setp.ge.s32 	%p24, %r49, %r69;
	@%p24 bra 	$L__BB0_39;
	ld.shared.f32 	%f173, [%r45+16];
	sub.f32 	%f174, %f173, %f259;
	mul.f32 	%f175, %f174, 0f3FB8AA3B;
	ex2.approx.f32 	%f176, %f175;
	mad.lo.s32 	%r114, %r49, %r70, %r6;
	mul.wide.s32 	%rd32, %r114, 4;
	add.s64 	%rd33, %rd3, %rd32;
	ld.global.nc.f32 	%f177, [%rd33];
	ld.shared.f32 	%f178, [%r9];
	fma.rn.f32 	%f179, %f176, %f177, %f178;
	st.shared.f32 	[%r9], %f179;
$L__BB0_39:
	add.s32 	%r50, %r44, 5;
	setp.ge.s32 	%p25, %r50, %r69;
	@%p25 bra 	$L__BB0_41;
	ld.shared.f32 	%f180, [%r45+20];
	sub.f32 	%f181, %f180, %f259;
	mul.f32 	%f182, %f181, 0f3FB8AA3B;
	ex2.approx.f32 	%f183, %f182;
	mad.lo.s32 	%r115, %r50, %r70, %r6;
	mul.wide.s32 	%rd34, %r115, 4;
	add.s64 	%rd35, %rd3, %rd34;
	ld.global.nc.f32 	%f184, [%rd35];
	ld.shared.f32 	%f185, [%r9];
	fma.rn.f32 	%f186, %f183, %f184, %f185;
	st.shared.f32 	[%r9], %f186;
$L__BB0_41:
	add.s32 	%r51, %r44, 6;
	setp.ge.s32 	%p26, %r51, %r69;
	@%p26 bra 	$L__BB0_43;
	ld.shared.f32 	%f187, [%r45+24];
	sub.f32 	%f188, %f187, %f259;
	mul.f32 	%f189, %f188, 0f3FB8AA3B;
	ex2.approx.f32 	%f190, %f189;
	mad.lo.s32 	%r116, %r51, %r70, %r6;
	mul.wide.s32 	%rd36, %r116, 4;
	add.s64 	%rd37, %rd3, %rd36;
	ld.global.nc.f32 	%f191, [%rd37];
	ld.shared.f32 	%f192, [%r9];
	fma.rn.f32 	%f193, %f190, %f191, %f192;
	st.shared.f32 	[%r9], %f193;
$L__BB0_43:
	add.s32 	%r52, %r44, 7;
	setp.ge.s32 	%p27, %r52, %r69;
	@%p27 bra 	$L__BB0_45;
	ld.shared.f32 	%f194, [%r45+28];
	sub.f32 	%f195, %f194, %f259;
	mul.f32 	%f196, %f195, 0f3FB8AA3B;
	ex2.approx.f32 	%f197, %f196;
	mad.lo.s32 	%r117, %r52, %r70, %r6;
	mul.wide.s32 	%rd38, %r117, 4;
	add.s64 	%rd39, %rd3, %rd38;
	ld.global.nc.f32 	%f198, [%rd39];
	ld.shared.f32 	%f199, [%r9];
	fma.rn.f32 	%f200, %f197, %f198, %f199;
	st.shared.f32 	[%r9], %f200;
$L__BB0_45:
	add.s32 	%r142, %r142, 8;
	setp.ne.s32 	%p28, %r142, %r21;
	mov.u32 	%r144, %r21;
	@%p28 bra 	$L__BB0_29;
$L__BB0_46:
	setp.eq.s32 	%p29, %r17, 0;
	@%p29 bra 	$L__BB0_67;
	add.s32 	%r118, %r17, -1;
	setp.lt.u32 	%p30, %r118, 3;
	@%p30 bra 	$L__BB0_57;
	add.s32 	%r55, %r144, %r25;
	setp.ge.s32 	%p31, %r55, %r69;
	add.s32 	%r119, %r144, %r8;
	shl.b32 	%r120, %r119, 2;
	add.s32 	%r56, %r7, %r120;
	@%p31 bra 	$L__BB0_50;
	ld.shared.f32 	%f201, [%r56];
	sub.f32 	%f202, %f201, %f259;
	mul.f32 	%f203, %f202, 0f3FB8AA3B;
	ex2.approx.f32 	%f204, %f203;
	mad.lo.s32 	%r121, %r55, %r70, %r6;
	mul.wide.s32 	%rd40, %r121, 4;
	add.s64 	%rd41, %rd3, %rd40;
	ld.global.nc.f32 	%f205, [%rd41];
	ld.shared.f32 	%f206, [%r9];
	fma.rn.f32 	%f207, %f204, %f205, %f206;
	st.shared.f32 	[%r9], %f207;
$L__BB0_50:
	add.s32 	%r57, %r55, 1;
	setp.ge.s32 	%p32, %r57, %r69;
	@%p32 bra 	$L__BB0_52;
	ld.shared.f32 	%f208, [%r56+4];
	sub.f32 	%f209, %f208, %f259;
	mul.f32 	%f210, %f209, 0f3FB8AA3B;
	ex2.approx.f32 	%f211, %f210;
	mad.lo.s32 	%r122, %r57, %r70, %r6;
	mul.wide.s32 	%rd42, %r122, 4;
	add.s64 	%rd43, %rd3, %rd42;
	ld.global.nc.f32 	%f212, [%rd43];
	ld.shared.f32 	%f213, [%r9];
	fma.rn.f32 	%f214, %f211, %f212, %f213;
	st.shared.f32 	[%r9], %f214;
$L__BB0_52:
	add.s32 	%r58, %r55, 2;
	setp.ge.s32 	%p33, %r58, %r69;
	@%p33 bra 	$L__BB0_54;
	ld.shared.f32 	%f215, [%r56+8];
	sub.f32 	%f216, %f215, %f259;
	mul.f32 	%f217, %f216, 0f3FB8AA3B;
	ex2.approx.f32 	%f218, %f217;
	mad.lo.s32 	%r123, %r58, %r70, %r6;
	mul.wide.s32 	%rd44, %r123, 4;
	add.s64 	%rd45, %rd3, %rd44;
	ld.global.nc.f32 	%f219, [%rd45];
	ld.shared.f32 	%f220, [%r9];
	fma.rn.f32 	%f221, %f218, %f219, %f220;
	st.shared.f32 	[%r9], %f221;
$L__BB0_54:
	add.s32 	%r59, %r55, 3;
	setp.ge.s32 	%p34, %r59, %r69;
	@%p34 bra 	$L__BB0_56;
	ld.shared.f32 	%f222, [%r56+12];
	sub.f32 	%f223, %f222, %f259;
	mul.f32 	%f224, %f223, 0f3FB8AA3B;
	ex2.approx.f32 	%f225, %f224;
	mad.lo.s32 	%r124, %r59, %r70, %r6;
	mul.wide.s32 	%rd46, %r124, 4;
	add.s64 	%rd47, %rd3, %rd46;
	ld.global.nc.f32 	%f226, [%rd47];
	ld.shared.f32 	%f227, [%r9];
	fma.rn.f32 	%f228, %f225, %f226, %f227;
	st.shared.f32 	[%r9], %f228;
$L__BB0_56:
	add.s32 	%r144, %r144, 4;
$L__BB0_57:
	setp.eq.s32 	%p35, %r18, 0;
	@%p35 bra 	$L__BB0_67;
	setp.eq.s32 	%p36, %r18, 1;
	@%p36 bra 	$L__BB0_64;
	add.s32 	%r62, %r144, %r25;
	setp.ge.s32 	%p37, %r62, %r69;
	add.s32 	%r125, %r144, %r8;
	shl.b32 	%r126, %r125, 2;
	add.s32 	%r63, %r7, %r126;
	@%p37 bra 	$L__BB0_61;
	ld.shared.f32 	%f229, [%r63];
	sub.f32 	%f230, %f229, %f259;
	mul.f32 	%f231, %f230, 0f3FB8AA3B;
	ex2.approx.f32 	%f232, %f231;
	mad.lo.s32 	%r127, %r62, %r70, %r6;
	mul.wide.s32 	%rd48, %r127, 4;
	add.s64 	%rd49, %rd3, %rd48;
	ld.global.nc.f32 	%f233, [%rd49];
	ld.shared.f32 	%f234, [%r9];
	fma.rn.f32 	%f235, %f232, %f233, %f234;
	st.shared.f32 	[%r9], %f235;
$L__BB0_61:
	add.s32 	%r64, %r62, 1;
	setp.ge.s32 	%p38, %r64, %r69;
	@%p38 bra 	$L__BB0_63;
	ld.shared.f32 	%f236, [%r63+4];
	sub.f32 	%f237, %f236, %f259;
	mul.f32 	%f238, %f237, 0f3FB8AA3B;
	ex2.approx.f32 	%f239, %f238;
	mad.lo.s32 	%r128, %r64, %r70, %r6;
	mul.wide.s32 	%rd50, %r128, 4;
	add.s64 	%rd51, %rd3, %rd50;
	ld.global.nc.f32 	%f240, [%rd51];
	ld.shared.f32 	%f241, [%r9];
	fma.rn.f32 	%f242, %f239, %f240, %f241;
	st.shared.f32 	[%r9], %f242;
$L__BB0_63:
	add.s32 	%r144, %r144, 2;
$L__BB0_64:
	setp.eq.s32 	%p39, %r22, 0;
	@%p39 bra 	$L__BB0_67;
	add.s32 	%r67, %r144, %r25;
	setp.ge.s32 	%p40, %r67, %r69;
	@%p40 bra 	$L__BB0_67;
	add.s32 	%r129, %r144, %r8;
	shl.b32 	%r130, %r129, 2;
	add.s32 	%r131, %r7, %r130;
	ld.shared.f32 	%f243, [%r131];
	sub.f32 	%f244, %f243, %f259;
	mul.f32 	%f245, %f244, 0f3FB8AA3B;
	ex2.approx.f32 	%f246, %f245;
	mad.lo.s32 	%r132, %r67, %r70, %r6;
	mul.wide.s32 	%rd52, %r132, 4;
	add.s64 	%rd53, %rd3, %rd52;
	ld.global.nc.f32 	%f247, [%rd53];
	ld.shared.f32 	%f248, [%r9];
	fma.rn.f32 	%f249, %f246, %f247, %f248;
	st.shared.f32 	[%r9], %f249;
$L__BB0_67:
	sub.f32 	%f250, %f3, %f259;
	mul.f32 	%f251, %f250, 0f3FB8AA3B;
	ex2.approx.f32 	%f252, %f251;
	ld.shared.f32 	%f253, [%r9];
	fma.rn.f32 	%f270, %f270, %f252, %f253;
	bar.sync 	0;
	add.s32 	%r134, %r134, 1;
	setp.ne.s32 	%p41, %r134, %r1;
	@%p41 bra 	$L__BB0_2;
$L__BB0_68:
	setp.ge.s32 	%p42, %r4, %r69;
	setp.ge.s32 	%p43, %r6, %r70;
	or.pred  	%p44, %p42, %p43;
	@%p44 bra 	$L__BB0_70;
	ld.param.u64 	%rd57, [_Z16_attentionKernelPKfS0_S0_iiiiPf_param_7];
	mov.f32 	%f254, 0f3F800000;
	div.approx.f32 	%f255, %f254, %f269;
	mul.f32 	%f256, %f270, %f255;
	mad.lo.s32 	%r133, %r70, %r4, %r6;
	cvta.to.global.u64 	%rd54, %rd57;
	mul.wide.s32 	%rd55, %r133, 4;
	add.s64 	%rd56, %rd54, %rd55;
	st.global.f32 	[%rd56], %f256;
$L__BB0_70:
	ret;

}


// ===== COMPILED SASS (sm_100) =====

	.target	sm_100

	.elftype	@"ET_EXEC"


//--------------------- .note.nv.tkinfo           --------------------------
	.section	.note.nv.tkinfo,"",@"SHT_NOTE"
	.sectionflags	@"SHF_NOTE_NV_TKINFO"
	.tkinfo
        /*0018*/ 	.word	0x00000002
        /*0030*/ 	.string	""
        /*0030*/ 	.string	"ptxas"
        /*0030*/ 	.string	"Cuda compilation tools, release 13.0, V13.0.88"
        /*0030*/ 	.string	"Build cuda_13.0.r13.0/compiler.36424714_0"
        /*0030*/ 	.string	"-arch sm_100 -m 64 "



//--------------------- .note.nv.cuinfo           --------------------------
	.section	.note.nv.cuinfo,"",@"SHT_NOTE"
	.sectionflags	@"SHF_NOTE_NV_CUINFO"
        /*0018*/ 	.short	0x0002
        /*001a*/ 	.short	0x0064
        /*001c*/ 	.short	0x0082
	.zero		2


//--------------------- .nv.info                  --------------------------
	.section	.nv.info,"",@"SHT_CUDA_INFO"
	.align	4


	//----- nvinfo : EIATTR_REGCOUNT
	.align		4
        /*0000*/ 	.byte	0x04, 0x2f
        /*0002*/ 	.short	(.L_29 - .L_28)
	.align		4
.L_28:
        /*0004*/ 	.word	index@(_Z16_attentionKernelPKfS0_S0_iiiiPf)
        /*0008*/ 	.word	0x00000020


	//----- nvinfo : EIATTR_FRAME_SIZE
	.align		4
.L_29:
        /*000c*/ 	.byte	0x04, 0x11
        /*000e*/ 	.short	(.L_31 - .L_30)
	.align		4
.L_30:
        /*0010*/ 	.word	index@(_Z16_attentionKernelPKfS0_S0_iiiiPf)
        /*0014*/ 	.word	0x00000000


	//----- nvinfo : EIATTR_MIN_STACK_SIZE
	.align		4
.L_31:
        /*0018*/ 	.byte	0x04, 0x12
        /*001a*/ 	.short	(.L_33 - .L_32)
	.align		4
.L_32:
        /*001c*/ 	.word	index@(_Z16_attentionKernelPKfS0_S0_iiiiPf)
        /*0020*/ 	.word	0x00000000
.L_33:


//--------------------- .nv.compat                --------------------------
	.section	.nv.compat,"",@"SHT_CUDA_COMPAT_INFO"
	.align	4
        /*0000*/ 	.byte	0x02, 0x09, 0x00, 0x00, 0x02, 0x02, 0x01, 0x00, 0x02, 0x05, 0x05, 0x00, 0x03, 0x07, 0x01, 0x01
        /*0010*/ 	.byte	0x02, 0x03, 0x00, 0x00, 0x02, 0x06, 0x01, 0x00, 0x04, 0x0b, 0x08, 0x00, 0x01, 0x00, 0x00, 0x00
        /*0020*/ 	.byte	0x00, 0x00, 0x00, 0x00


//--------------------- .nv.info._Z16_attentionKernelPKfS0_S0_iiiiPf --------------------------
	.section	.nv.info._Z16_attentionKernelPKfS0_S0_iiiiPf,"",@"SHT_CUDA_INFO"
	.sectionflags	@""
	.align	4


	//----- nvinfo : EIATTR_CUDA_API_VERSION
	.align		4
        /*0000*/ 	.byte	0x04, 0x37
        /*0002*/ 	.short	(.L_35 - .L_34)
.L_34:
        /*0004*/ 	.word	0x00000082


	//----- nvinfo : EIATTR_KPARAM_INFO
	.align		4
.L_35:
        /*0008*/ 	.byte	0x04, 0x17
        /*000a*/ 	.short	(.L_37 - .L_36)
.L_36:
        /*000c*/ 	.word	0x00000000
        /*0010*/ 	.short	0x0007
        /*0012*/ 	.short	0x0028
        /*0014*/ 	.byte	0x00, 0xf5, 0x21, 0x00


	//----- nvinfo : EIATTR_KPARAM_INFO
	.align		4
.L_37:
        /*0018*/ 	.byte	0x04, 0x17
        /*001a*/ 	.short	(.L_39 - .L_38)
.L_38:
        /*001c*/ 	.word	0x00000000
        /*0020*/ 	.short	0x0006
        /*0022*/ 	.short	0x0024
        /*0024*/ 	.byte	0x00, 0xf0, 0x11, 0x00


	//----- nvinfo : EIATTR_KPARAM_INFO
	.align		4
.L_39:
        /*0028*/ 	.byte	0x04, 0x17
        /*002a*/ 	.short	(.L_41 - .L_40)
.L_40:
        /*002c*/ 	.word	0x00000000
        /*0030*/ 	.short	0x0005
        /*0032*/ 	.short	0x0020
        /*0034*/ 	.byte	0x00, 0xf0, 0x11, 0x00


	//----- nvinfo : EIATTR_KPARAM_INFO
	.align		4
.L_41:
        /*0038*/ 	.byte	0x04, 0x17
        /*003a*/ 	.short	(.L_43 - .L_42)
.L_42:
        /*003c*/ 	.word	0x00000000
        /*0040*/ 	.short	0x0004
        /*0042*/ 	.short	0x001c
        /*0044*/ 	.byte	0x00, 0xf0, 0x11, 0x00


	//----- nvinfo : EIATTR_KPARAM_INFO
	.align		4
.L_43:
        /*0048*/ 	.byte	0x04, 0x17
        /*004a*/ 	.short	(.L_45 - .L_44)
.L_44:
        /*004c*/ 	.word	0x00000000
        /*0050*/ 	.short	0x0003
        /*0052*/ 	.short	0x0018
        /*0054*/ 	.byte	0x00, 0xf0, 0x11, 0x00


	//----- nvinfo : EIATTR_KPARAM_INFO
	.align		4
.L_45:
        /*0058*/ 	.byte	0x04, 0x17
        /*005a*/ 	.short	(.L_47 - .L_46)
.L_46:
        /*005c*/ 	.word	0x00000000
        /*0060*/ 	.short	0x0002
        /*0062*/ 	.short	0x0010
        /*0064*/ 	.byte	0x00, 0xf5, 0x21, 0x00


	//----- nvinfo : EIATTR_KPARAM_INFO
	.align		4
.L_47:
        /*0068*/ 	.byte	0x04, 0x17
        /*006a*/ 	.short	(.L_49 - .L_48)
.L_48:
        /*006c*/ 	.word	0x00000000
        /*0070*/ 	.short	0x0001
        /*0072*/ 	.short	0x0008
        /*0074*/ 	.byte	0x00, 0xf5, 0x21, 0x00


	//----- nvinfo : EIATTR_KPARAM_INFO
	.align		4
.L_49:
        /*0078*/ 	.byte	0x04, 0x17
        /*007a*/ 	.short	(.L_51 - .L_50)
.L_50:
        /*007c*/ 	.word	0x00000000
        /*0080*/ 	.short	0x0000
        /*0082*/ 	.short	0x0000
        /*0084*/ 	.byte	0x00, 0xf5, 0x21, 0x00


	//----- nvinfo : EIATTR_SPARSE_MMA_MASK
	.align		4
.L_51:
        /*0088*/ 	.byte	0x03, 0x50
        /*008a*/ 	.short	0x0000


	//----- nvinfo : EIATTR_MAXREG_COUNT
	.align		4
        /*008c*/ 	.byte	0x03, 0x1b
        /*008e*/ 	.short	0x00ff


	//----- nvinfo : EIATTR_NUM_BARRIERS
	.align		4
        /*0090*/ 	.byte	0x02, 0x4c
        /*0092*/ 	.byte	0x01
	.zero		1


	//----- nvinfo : EIATTR_MERCURY_ISA_VERSION
	.align		4
        /*0094*/ 	.byte	0x03, 0x5f
        /*0096*/ 	.short	0x0101


	//----- nvinfo : EIATTR_VRC_CTA_INIT_COUNT
	.align		4
        /*0098*/ 	.byte	0x02, 0x4a
	.zero		1
	.zero		1


	//----- nvinfo : EIATTR_EXIT_INSTR_OFFSETS
	.align		4
        /*009c*/ 	.byte	0x04, 0x1c
        /*009e*/ 	.short	(.L_53 - .L_52)


	//   ....[0]....
.L_52:
        /*00a0*/ 	.word	0x000027d0


	//   ....[1]....
        /*00a4*/ 	.word	0x000028a0


	//----- nvinfo : EIATTR_CRS_STACK_SIZE
	.align		4
.L_53:
        /*00a8*/ 	.byte	0x04, 0x1e
        /*00aa*/ 	.short	(.L_55 - .L_54)
.L_54:
        /*00ac*/ 	.word	0x00000000


	//----- nvinfo : EIATTR_CBANK_PARAM_SIZE
	.align		4
.L_55:
        /*00b0*/ 	.byte	0x03, 0x19
        /*00b2*/ 	.short	0x0030


	//----- nvinfo : EIATTR_PARAM_CBANK
	.align		4
        /*00b4*/ 	.byte	0x04, 0x0a
        /*00b6*/ 	.short	(.L_57 - .L_56)
	.align		4
.L_56:
        /*00b8*/ 	.word	index@(.nv.constant0._Z16_attentionKernelPKfS0_S0_iiiiPf)
        /*00bc*/ 	.short	0x0380
        /*00be*/ 	.short	0x0030


	//----- nvinfo : EIATTR_SW_WAR
	.align		4
.L_57:
        /*00c0*/ 	.byte	0x04, 0x36
        /*00c2*/ 	.short	(.L_59 - .L_58)
.L_58:
        /*00c4*/ 	.word	0x00000008
.L_59:


//--------------------- .nv.callgraph             --------------------------
	.section	.nv.callgraph,"",@"SHT_CUDA_CALLGRAPH"
	.align	4
	.sectionentsize	8
	.align		4
        /*0000*/ 	.word	0x00000000
	.align		4
        /*0004*/ 	.word	0xffffffff
	.align		4
        /*0008*/ 	.word	0x00000000
	.align		4
        /*000c*/ 	.word	0xfffffffe
	.align		4
        /*0010*/ 	.word	0x00000000
	.align		4
        /*0014*/ 	.word	0xfffffffd
	.align		4
        /*0018*/ 	.word	0x00000000
	.align		4
        /*001c*/ 	.word	0xfffffffc


//--------------------- .nv.constant4             --------------------------
	.section	.nv.constant4,"a",@progbits
	.align	8
	.align		8
.nv.constant4:
        /*0000*/ 	.dword	_ZN34_INTERNAL_ee8ac204_4_k_cu_93dd87b44cuda3std3__45__cpo5beginE
	.align		8
        /*0008*/ 	.dword	_ZN34_INTERNAL_ee8ac204_4_k_cu_93dd87b44cuda3std3__45__cpo3endE
	.align		8
        /*0010*/ 	.dword	_ZN34_INTERNAL_ee8ac204_4_k_cu_93dd87b44cuda3std3__45__cpo6cbeginE
	.align		8
        /*0018*/ 	.dword	_ZN34_INTERNAL_ee8ac204_4_k_cu_93dd87b44cuda3std3__45__cpo4cendE
	.align		8
        /*0020*/ 	.dword	_ZN34_INTERNAL_ee8ac204_4_k_cu_93dd87b44cuda3std3__45__cpo6rbeginE
	.align		8
        /*0028*/ 	.dword	_ZN34_INTERNAL_ee8ac204_4_k_cu_93dd87b44cuda3std3__45__cpo4rendE
	.align		8
        /*0030*/ 	.dword	_ZN34_INTERNAL_ee8ac204_4_k_cu_93dd87b44cuda3std3__45__cpo7crbeginE
	.align		8
        /*0038*/ 	.dword	_ZN34_INTERNAL_ee8ac204_4_k_cu_93dd87b44cuda3std3__45__cpo5crendE
	.align		8
        /*0040*/ 	.dword	_ZN34_INTERNAL_ee8ac204_4_k_cu_93dd87b44cuda3std3__436_GLOBAL__N__ee8ac204_4_k_cu_93dd87b46ignoreE
	.align		8
        /*0048*/ 	.dword	_ZN34_INTERNAL_ee8ac204_4_k_cu_93dd87b44cuda3std3__419piecewise_constructE
	.align		8
        /*0050*/ 	.dword	_ZN34_INTERNAL_ee8ac204_4_k_cu_93dd87b44cuda3std3__48in_placeE
	.align		8
        /*0058*/ 	.dword	_ZN34_INTERNAL_ee8ac204_4_k_cu_93dd87b44cuda3std3__420unreachable_sentinelE
	.align		8
        /*0060*/ 	.dword	_ZN34_INTERNAL_ee8ac204_4_k_cu_93dd87b44cuda3std6ranges3__45__cpo4swapE
	.align		8
        /*0068*/ 	.dword	_ZN34_INTERNAL_ee8ac204_4_k_cu_93dd87b44cuda3std6ranges3__45__cpo9iter_moveE
	.align		8
        /*0070*/ 	.dword	_ZN34_INTERNAL_ee8ac204_4_k_cu_93dd87b44cuda3std6ranges3__45__cpo5beginE
	.align		8
        /*0078*/ 	.dword	_ZN34_INTERNAL_ee8ac204_4_k_cu_93dd87b44cuda3std6ranges3__45__cpo3endE
	.align		8
        /*0080*/ 	.dword	_ZN34_INTERNAL_ee8ac204_4_k_cu_93dd87b44cuda3std6ranges3__45__cpo6cbeginE
	.align		8
        /*0088*/ 	.dword	_ZN34_INTERNAL_ee8ac204_4_k_cu_93dd87b44cuda3std6ranges3__45__cpo4cendE
	.align		8
        /*0090*/ 	.dword	_ZN34_INTERNAL_ee8ac204_4_k_cu_93dd87b44cuda3std6ranges3__45__cpo7advanceE
	.align		8
        /*0098*/ 	.dword	_ZN34_INTERNAL_ee8ac204_4_k_cu_93dd87b44cuda3std6ranges3__45__cpo9iter_swapE
	.align		8
        /*00a0*/ 	.dword	_ZN34_INTERNAL_ee8ac204_4_k_cu_93dd87b44cuda3std6ranges3__45__cpo4nextE
	.align		8
        /*00a8*/ 	.dword	_ZN34_INTERNAL_ee8ac204_4_k_cu_93dd87b44cuda3std6ranges3__45__cpo4prevE
	.align		8
        /*00b0*/ 	.dword	_ZN34_INTERNAL_ee8ac204_4_k_cu_93dd87b44cuda3std6ranges3__45__cpo4dataE
	.align		8
        /*00b8*/ 	.dword	_ZN34_INTERNAL_ee8ac204_4_k_cu_93dd87b44cuda3std6ranges3__45__cpo5cdataE
	.align		8
        /*00c0*/ 	.dword	_ZN34_INTERNAL_ee8ac204_4_k_cu_93dd87b44cuda3std6ranges3__45__cpo4sizeE
	.align		8
        /*00c8*/ 	.dword	_ZN34_INTERNAL_ee8ac204_4_k_cu_93dd87b44cuda3std6ranges3__45__cpo5ssizeE
	.align		8
        /*00d0*/ 	.dword	_ZN34_INTERNAL_ee8ac204_4_k_cu_93dd87b44cuda3std6ranges3__45__cpo8distanceE
	.align		8
        /*00d8*/ 	.dword	_ZN34_INTERNAL_ee8ac204_4_k_cu_93dd87b46thrust24THRUST_300001_SM_1000_NS6system6detail10sequential3seqE


//--------------------- .text._Z16_attentionKernelPKfS0_S0_iiiiPf --------------------------
	.section	.text._Z16_attentionKernelPKfS0_S0_iiiiPf,"ax",@progbits
	.align	128
        .global         _Z16_attentionKernelPKfS0_S0_iiiiPf
        .type           _Z16_attentionKernelPKfS0_S0_iiiiPf,@function
        .size           _Z16_attentionKernelPKfS0_S0_iiiiPf,(.L_x_21 - _Z16_attentionKernelPKfS0_S0_iiiiPf)
        .other          _Z16_attentionKernelPKfS0_S0_iiiiPf,@"STO_CUDA_ENTRY STV_DEFAULT"
_Z16_attentionKernelPKfS0_S0_iiiiPf:
.text._Z16_attentionKernelPKfS0_S0_iiiiPf:
[----:B------:R-:W-:Y:S08]  /*0000*/  LDC R1, c[0x0][0x37c] ;  /* 0x0000df00ff017b82 */ /* 0x000ff00000000800 */
[----:B------:R-:W0:Y:S01]  /*0010*/  LDC R9, c[0x0][0x3a4] ;  /* 0x0000e900ff097b82 */ /* 0x000e220000000800 */
[----:B------:R-:W1:Y:S01]  /*0020*/  S2R R8, SR_TID.X ;  /* 0x0000000000087919 */ /* 0x000e620000002100 */
[----:B------:R-:W2:Y:S06]  /*0030*/  LDCU.64 UR8, c[0x0][0x358] ;  /* 0x00006b00ff0877ac */ /* 0x000eac0008000a00 */
[----:B------:R-:W3:Y:S08]  /*0040*/  LDC R0, c[0x0][0x398] ;  /* 0x0000e600ff007b82 */ /* 0x000ef00000000800 */
[----:B------:R-:W1:Y:S01]  /*0050*/  S2UR UR4, SR_CTAID.X ;  /* 0x00000000000479c3 */ /* 0x000e620000002500 */
[----:B0-----:R-:W-:-:S07]  /*0060*/  IABS R6, R9 ;  /* 0x0000000900067213 */ /* 0x001fce0000000000 */
[----:B------:R-:W0:Y:S01]  /*0070*/  S2UR UR5, SR_CTAID.Y ;  /* 0x00000000000579c3 */ /* 0x000e220000002600 */
[----:B------:R-:W4:Y:S01]  /*0080*/  I2F.RP R4, R6 ;  /* 0x0000000600047306 */ /* 0x000f220000209400 */
[----:B---3--:R-:W-:-:S07]  /*0090*/  IADD3 R0, PT, PT, R0, -0x1, R9 ;  /* 0xffffffff00007810 */ /* 0x008fce0007ffe009 */
[----:B----4-:R-:W3:Y:S02]  /*00a0*/  MUFU.RCP R4, R4 ;  /* 0x0000000400047308 */ /* 0x010ee40000001000 */
[----:B---3--:R-:W-:Y:S02]  /*00b0*/  IADD3 R2, PT, PT, R4, 0xffffffe, RZ ;  /* 0x0ffffffe04027810 */ /* 0x008fe40007ffe0ff */
[----:B------:R-:W-:-:S04]  /*00c0*/  IABS R4, R0 ;  /* 0x0000000000047213 */ /* 0x000fc80000000000 */
[----:B------:R3:W4:Y:S02]  /*00d0*/  F2I.FTZ.U32.TRUNC.NTZ R3, R2 ;  /* 0x0000000200037305 */ /* 0x000724000021f000 */
[----:B---3--:R-:W-:Y:S01]  /*00e0*/  HFMA2 R2, -RZ, RZ, 0, 0 ;  /* 0x00000000ff027431 */ /* 0x008fe200000001ff */
[----:B----4-:R-:W-:-:S05]  /*00f0*/  IADD3 R5, PT, PT, RZ, -R3, RZ ;  /* 0x80000003ff057210 */ /* 0x010fca0007ffe0ff */
[----:B------:R-:W-:-:S04]  /*0100*/  IMAD R5, R5, R6, RZ ;  /* 0x0000000605057224 */ /* 0x000fc800078e02ff */
[----:B------:R-:W-:Y:S02]  /*0110*/  IMAD.HI.U32 R3, R3, R5, R2 ;  /* 0x0000000503037227 */ /* 0x000fe400078e0002 */
[----:B------:R-:W1:Y:S04]  /*0120*/  LDC R5, c[0x0][0x360] ;  /* 0x0000d800ff057b82 */ /* 0x000e680000000800 */
[----:B------:R-:W-:-:S04]  /*0130*/  IMAD.HI.U32 R2, R3, R4, RZ ;  /* 0x0000000403027227 */ /* 0x000fc800078e00ff */
[----:B------:R-:W0:Y:S01]  /*0140*/  LDC R7, c[0x0][0x364] ;  /* 0x0000d900ff077b82 */ /* 0x000e220000000800 */
[----:B------:R-:W-:-:S05]  /*0150*/  IADD3 R3, PT, PT, -R2, RZ, RZ ;  /* 0x000000ff02037210 */ /* 0x000fca0007ffe1ff */
[----:B------:R-:W-:Y:S02]  /*0160*/  IMAD R3, R6, R3, R4 ;  /* 0x0000000306037224 */ /* 0x000fe400078e0204 */
[----:B------:R-:W-:-:S03]  /*0170*/  HFMA2 R4, -RZ, RZ, 0, 0 ;  /* 0x00000000ff047431 */ /* 0x000fc600000001ff */
[----:B------:R-:W-:Y:S01]  /*0180*/  ISETP.GT.U32.AND P1, PT, R6, R3, PT ;  /* 0x000000030600720c */ /* 0x000fe20003f24070 */
[----:B-1----:R-:W-:-:S12]  /*0190*/  IMAD R5, R5, UR4, R8 ;  /* 0x0000000405057c24 */ /* 0x002fd8000f8e0208 */
[-C--:B------:R-:W-:Y:S02]  /*01a0*/  @!P1 IADD3 R3, PT, PT, R3, -R6.reuse, RZ ;  /* 0x8000000603039210 */ /* 0x080fe40007ffe0ff */
[----:B------:R-:W-:Y:S02]  /*01b0*/  @!P1 IADD3 R2, PT, PT, R2, 0x1, RZ ;  /* 0x0000000102029810 */ /* 0x000fe40007ffe0ff */
[----:B------:R-:W-:Y:S02]  /*01c0*/  ISETP.GE.U32.AND P0, PT, R3, R6, PT ;  /* 0x000000060300720c */ /* 0x000fe40003f06070 */
[----:B------:R-:W-:Y:S02]  /*01d0*/  LOP3.LUT R3, R0, R9, RZ, 0x3c, !PT ;  /* 0x0000000900037212 */ /* 0x000fe400078e3cff */
[----:B------:R-:W0:Y:S01]  /*01e0*/  S2R R0, SR_TID.Y ;  /* 0x0000000000007919 */ /* 0x000e220000002200 */
[----:B------:R-:W-:Y:S02]  /*01f0*/  ISETP.NE.AND P1, PT, R9, RZ, PT ;  /* 0x000000ff0900720c */ /* 0x000fe40003f25270 */
[----:B------:R-:W-:-:S02]  /*0200*/  ISETP.GE.AND P2, PT, R3, RZ, PT ;  /* 0x000000ff0300720c */ /* 0x000fc40003f46270 */
[----:B------:R-:W-:-:S04]  /*0210*/  MOV R3, RZ ;  /* 0x000000ff00037202 */ /* 0x000fc80000000f00 */
[----:B------:R-:W-:-:S07]  /*0220*/  @P0 IADD3 R2, PT, PT, R2, 0x1, RZ ;  /* 0x0000000102020810 */ /* 0x000fce0007ffe0ff */
[----:B------:R-:W-:Y:S02]  /*0230*/  @!P2 IADD3 R2, PT, PT, -R2, RZ, RZ ;  /* 0x000000ff0202a210 */ /* 0x000fe40007ffe1ff */
[----:B------:R-:W-:-:S04]  /*0240*/  @!P1 LOP3.LUT R2, RZ, R9, RZ, 0x33, !PT ;  /* 0x00000009ff029212 */ /* 0x000fc800078e33ff */
[----:B------:R-:W-:Y:S01]  /*0250*/  ISETP.GE.AND P0, PT, R2, 0x1, PT ;  /* 0x000000010200780c */ /* 0x000fe20003f06270 */
[----:B0-----:R-:W-:-:S12]  /*0260*/  IMAD R6, R7, UR5, R0 ;  /* 0x0000000507067c24 */ /* 0x001fd8000f8e0200 */
[----:B--2---:R-:W-:Y:S05]  /*0270*/  @!P0 BRA `(.L_x_0) ;  /* 0x0000002400488947 */ /* 0x004fea0003800000 */
[----:B------:R-:W0:Y:S01]  /*0280*/  S2R R4, SR_CgaCtaId ;  /* 0x0000000000047919 */ /* 0x000e220000008800 */
[----:B------:R-:W1:Y:S01]  /*0290*/  LDCU UR4, c[0x0][0x3a0] ;  /* 0x00007400ff0477ac */ /* 0x000e620008000800 */
[----:B------:R-:W-:Y:S01]  /*02a0*/  MOV R3, 0x400 ;  /* 0x0000040000037802 */ /* 0x000fe20000000f00 */
[----:B------:R-:W-:Y:S01]  /*02b0*/  IMAD R7, R8, R9, RZ ;  /* 0x0000000908077224 */ /* 0x000fe200078e02ff */
[----:B------:R-:W-:-:S04]  /*02c0*/  MOV R11, 0xff7fffff ;  /* 0xff7fffff000b7802 */ /* 0x000fc80000000f00 */
[----:B------:R-:W-:Y:S01]  /*02d0*/  IADD3 R16, PT, PT, R7, R0, RZ ;  /* 0x0000000007107210 */ /* 0x000fe20007ffe0ff */
[C---:B-1----:R-:W-:Y:S01]  /*02e0*/  IMAD R10, R9.reuse, UR4, RZ ;  /* 0x00000004090a7c24 */ /* 0x042fe2000f8e02ff */
[----:B------:R-:W1:Y:S01]  /*02f0*/  LDCU UR4, c[0x0][0x39c] ;  /* 0x00007380ff0477ac */ /* 0x000e620008000800 */
[----:B------:R-:W-:Y:S02]  /*0300*/  LOP3.LUT R9, R9, 0x7ffffff8, RZ, 0xc0, !PT ;  /* 0x7ffffff809097812 */ /* 0x000fe400078ec0ff */
[----:B0-----:R-:W-:Y:S02]  /*0310*/  LEA R13, R4, R3, 0x18 ;  /* 0x00000003040d7211 */ /* 0x001fe400078ec0ff */
[----:B------:R-:W-:Y:S02]  /*0320*/  MOV R4, RZ ;  /* 0x000000ff00047202 */ /* 0x000fe40000000f00 */
[-C--:B------:R-:W-:Y:S02]  /*0330*/  LEA R17, R10, R13.reuse, 0x2 ;  /* 0x0000000d0a117211 */ /* 0x080fe400078e10ff */
[----:B------:R-:W-:Y:S01]  /*0340*/  LEA R13, R16, R13, 0x2 ;  /* 0x0000000d100d7211 */ /* 0x000fe200078e10ff */
[----:B-1----:R-:W-:Y:S01]  /*0350*/  ULOP3.LUT UR6, UR4, 0x7ffffff0, URZ, 0xc0, !UPT ;  /* 0x7ffffff004067892 */ /* 0x002fe2000f8ec0ff */
[----:B------:R-:W-:Y:S01]  /*0360*/  LEA R8, R10, R17, 0x2 ;  /* 0x000000110a087211 */ /* 0x000fe200078e10ff */
[----:B------:R-:W-:Y:S01]  /*0370*/  IMAD R12, R5, UR4, RZ ;  /* 0x00000004050c7c24 */ /* 0x000fe2000f8e02ff */
[----:B------:R-:W-:-:S02]  /*0380*/  UMOV UR4, URZ ;  /* 0x000000ff00047c82 */ /* 0x000fc40008000000 */
[C---:B------:R-:W-:Y:S02]  /*0390*/  LEA R3, R16.reuse, R8, 0x2 ;  /* 0x0000000810037211 */ /* 0x040fe400078e10ff */
[----:B------:R-:W-:Y:S02]  /*03a0*/  LEA R16, R16, R17, 0x2 ;  /* 0x0000001110107211 */ /* 0x000fe400078e10ff */
[----:B------:R-:W-:Y:S02]  /*03b0*/  LEA R10, R10, R3, 0x2 ;  /* 0x000000030a0a7211 */ /* 0x000fe400078e10ff */
[----:B------:R-:W-:Y:S02]  /*03c0*/  MOV R3, RZ ;  /* 0x000000ff00037202 */ /* 0x000fe40000000f00 */
[----:B------:R-:W-:-:S07]  /*03d0*/  LEA R17, R7, R17, 0x2 ;  /* 0x0000001107117211 */ /* 0x000fce00078e10ff */
.L_x_19:
[----:B------:R-:W0:Y:S01]  /*03e0*/  LDCU UR5, c[0x0][0x39c] ;  /* 0x00007380ff0577ac */ /* 0x000e220008000800 */
[----:B------:R1:W-:Y:S01]  /*03f0*/  STS [R10], RZ ;  /* 0x000000ff0a007388 */ /* 0x0003e20000000800 */
[----:B--2---:R-:W2:Y:S01]  /*0400*/  LDC R15, c[0x0][0x3a4] ;  /* 0x0000e900ff0f7b82 */ /* 0x004ea20000000800 */
[----:B------:R-:W-:Y:S01]  /*0410*/  HFMA2 R23, -RZ, RZ, 0, 0 ;  /* 0x00000000ff177431 */ /* 0x000fe200000001ff */
[----:B------:R-:W-:Y:S01]  /*0420*/  MOV R18, R11 ;  /* 0x0000000b00127202 */ /* 0x000fe20000000f00 */
[----:B0-----:R-:W-:-:S09]  /*0430*/  UISETP.GE.AND UP0, UPT, UR5, 0x1, UPT ;  /* 0x000000010500788c */ /* 0x001fd2000bf06270 */
[----:B-1-3--:R-:W-:Y:S05]  /*0440*/  BRA.U !UP0, `(.L_x_1) ;  /* 0x0000000908607547 */ /* 0x00afea000b800000 */
[----:B------:R-:W-:Y:S01]  /*0450*/  UISETP.GE.U32.AND UP0, UPT, UR5, 0x10, UPT ;  /* 0x000000100500788c */ /* 0x000fe2000bf06070 */
[----:B--2---:R-:W-:Y:S01]  /*0460*/  IMAD R22, R15, UR4, R0 ;  /* 0x000000040f167c24 */ /* 0x004fe2000f8e0200 */
[----:B------:R-:W-:-:S03]  /*0470*/  MOV R23, RZ ;  /* 0x000000ff00177202 */ /* 0x000fc60000000f00 */
[----:B------:R-:W-:Y:S01]  /*0480*/  IMAD R22, R22, UR5, RZ ;  /* 0x0000000516167c24 */ /* 0x000fe2000f8e02ff */
[----:B------:R-:W-:-:S03]  /*0490*/  UMOV UR5, URZ ;  /* 0x000000ff00057c82 */ /* 0x000fc60008000000 */
[----:B------:R-:W-:Y:S05]  /*04a0*/  BRA.U !UP0, `(.L_x_2) ;  /* 0x0000000108f87547 */ /* 0x000fea000b800000 */
[----:B------:R-:W-:Y:S01]  /*04b0*/  MOV R23, RZ ;  /* 0x000000ff00177202 */ /* 0x000fe20000000f00 */
[----:B------:R-:W-:Y:S01]  /*04c0*/  UIADD3 UR5, UPT, UPT, -UR6, URZ, URZ ;  /* 0x000000ff06057290 */ /* 0x000fe2000fffe1ff */
[----:B------:R-:W-:Y:S02]  /*04d0*/  MOV R19, R22 ;  /* 0x0000001600137202 */ /* 0x000fe40000000f00 */
[----:B------:R-:W-:-:S09]  /*04e0*/  MOV R25, R12 ;  /* 0x0000000c00197202 */ /* 0x000fd20000000f00 */
.L_x_3:
[----:B------:R-:W0:Y:S08]  /*04f0*/  LDC.64 R20, c[0x0][0x380] ;  /* 0x0000e000ff147b82 */ /* 0x000e300000000a00 */
[----:B------:R-:W1:Y:S01]  /*0500*/  LDC.64 R14, c[0x0][0x388] ;  /* 0x0000e200ff0e7b82 */ /* 0x000e620000000a00 */
[----:B0-----:R-:W-:-:S05]  /*0510*/  IMAD.WIDE R20, R25, 0x4, R20 ;  /* 0x0000000419147825 */ /* 0x001fca00078e0214 */
[----:B------:R-:W2:Y:S01]  /*0520*/  LDG.E.CONSTANT R24, desc[UR8][R20.64] ;  /* 0x0000000814187981 */ /* 0x000ea2000c1e9900 */
[----:B-1----:R-:W-:-:S03]  /*0530*/  IMAD.WIDE R14, R19, 0x4, R14 ;  /* 0x00000004130e7825 */ /* 0x002fc600078e020e */
[----:B------:R-:W3:Y:S04]  /*0540*/  LDG.E.CONSTANT R27, desc[UR8][R20.64+0x4] ;  /* 0x00000408141b7981 */ /* 0x000ee8000c1e9900 */
[----:B------:R-:W2:Y:S04]  /*0550*/  LDG.E.CONSTANT R26, desc[UR8][R14.64] ;  /* 0x000000080e1a7981 */ /* 0x000ea8000c1e9900 */
[----:B------:R-:W3:Y:S01]  /*0560*/  LDG.E.CONSTANT R28, desc[UR8][R14.64+0x4] ;  /* 0x000004080e1c7981 */ /* 0x000ee2000c1e9900 */
[----:B--2---:R-:W-:-:S03]  /*0570*/  FFMA R24, R24, R26, R23 ;  /* 0x0000001a18187223 */ /* 0x004fc60000000017 */
[----:B------:R-:W2:Y:S04]  /*0580*/  LDG.E.CONSTANT R23, desc[UR8][R20.64+0x8] ;  /* 0x0000080814177981 */ /* 0x000ea8000c1e9900 */
[----:B------:R-:W2:Y:S01]  /*0590*/  LDG.E.CONSTANT R26, desc[UR8][R14.64+0x8] ;  /* 0x000008080e1a7981 */ /* 0x000ea2000c1e9900 */
[----:B---3--:R-:W-:-:S03]  /*05a0*/  FFMA R24, R27, R28, R24 ;  /* 0x0000001c1b187223 */ /* 0x008fc60000000018 */
[----:B------:R-:W3:Y:S04]  /*05b0*/  LDG.E.CONSTANT R28, desc[UR8][R20.64+0xc] ;  /* 0x00000c08141c7981 */ /* 0x000ee8000c1e9900 */
        /* <DEDUP_REMOVED lines=31> */
[----:B------:R-:W-:Y:S01]  /*07b0*/  UIADD3 UR5, UPT, UPT, UR5, 0x10, URZ ;  /* 0x0000001005057890 */ /* 0x000fe2000fffe0ff */
[----:B--2---:R-:W-:Y:S02]  /*07c0*/  FFMA R23, R24, R26, R23 ;  /* 0x0000001a18177223 */ /* 0x004fe40000000017 */
[----:B------:R-:W2:Y:S04]  /*07d0*/  LDG.E.CONSTANT R24, desc[UR8][R20.64+0x38] ;  /* 0x0000380814187981 */ /* 0x000ea8000c1e9900 */
[----:B------:R-:W2:Y:S01]  /*07e0*/  LDG.E.CONSTANT R26, desc[UR8][R14.64+0x38] ;  /* 0x000038080e1a7981 */ /* 0x000ea2000c1e9900 */
[----:B---3--:R-:W-:-:S03]  /*07f0*/  FFMA R23, R28, R27, R23 ;  /* 0x0000001b1c177223 */ /* 0x008fc60000000017 */
[----:B------:R-:W3:Y:S04]  /*0800*/  LDG.E.CONSTANT R28, desc[UR8][R20.64+0x3c] ;  /* 0x00003c08141c7981 */ /* 0x000ee8000c1e9900 */
[----:B------:R-:W3:Y:S01]  /*0810*/  LDG.E.CONSTANT R27, desc[UR8][R14.64+0x3c] ;  /* 0x00003c080e1b7981 */ /* 0x000ee2000c1e9900 */
[----:B------:R-:W-:Y:S01]  /*0820*/  UISETP.NE.AND UP0, UPT, UR5, URZ, UPT ;  /* 0x000000ff0500728c */ /* 0x000fe2000bf05270 */
[----:B------:R-:W-:Y:S02]  /*0830*/  IADD3 R25, PT, PT, R25, 0x10, RZ ;  /* 0x0000001019197810 */ /* 0x000fe40007ffe0ff */
[----:B------:R-:W-:Y:S01]  /*0840*/  IADD3 R19, PT, PT, R19, 0x10, RZ ;  /* 0x0000001013137810 */ /* 0x000fe20007ffe0ff */
[----:B--2---:R-:W-:-:S04]  /*0850*/  FFMA R23, R24, R26, R23 ;  /* 0x0000001a18177223 */ /* 0x004fc80000000017 */
[----:B---3--:R-:W-:Y:S01]  /*0860*/  FFMA R23, R28, R27, R23 ;  /* 0x0000001b1c177223 */ /* 0x008fe20000000017 */
[----:B------:R-:W-:Y:S06]  /*0870*/  BRA.U UP0, `(.L_x_3) ;  /* 0xfffffffd001c7547 */ /* 0x000fec000b83ffff */
[----:B------:R-:W-:-:S05]  /*0880*/  UMOV UR5, UR6 ;  /* 0x0000000600057c82 */ /* 0x000fca0008000000 */
.L_x_2:
[----:B------:R-:W0:Y:S02]  /*0890*/  LDC R19, c[0x0][0x39c] ;  /* 0x0000e700ff137b82 */ /* 0x000e240000000800 */
[----:B0-----:R-:W-:-:S04]  /*08a0*/  LOP3.LUT R14, R19, 0xf, RZ, 0xc0, !PT ;  /* 0x0000000f130e7812 */ /* 0x001fc800078ec0ff */
[----:B------:R-:W-:-:S13]  /*08b0*/  ISETP.NE.AND P0, PT, R14, RZ, PT ;  /* 0x000000ff0e00720c */ /* 0x000fda0003f05270 */
[----:B------:R-:W-:Y:S05]  /*08c0*/  @!P0 BRA `(.L_x_1) ;  /* 0x0000000400408947 */ /* 0x000fea0003800000 */
[----:B------:R-:W-:-:S04]  /*08d0*/  IADD3 R14, PT, PT, R14, -0x1, RZ ;  /* 0xffffffff0e0e7810 */ /* 0x000fc80007ffe0ff */
[----:B------:R-:W-:-:S13]  /*08e0*/  ISETP.GE.U32.AND P0, PT, R14, 0x7, PT ;  /* 0x000000070e00780c */ /* 0x000fda0003f06070 */
[----:B------:R-:W-:Y:S05]  /*08f0*/  @!P0 BRA `(.L_x_4) ;  /* 0x00000000007c8947 */ /* 0x000fea0003800000 */
[----:B------:R-:W0:Y:S01]  /*0900*/  LDC.64 R20, c[0x0][0x380] ;  /* 0x0000e000ff147b82 */ /* 0x000e220000000a00 */
[----:B------:R-:W-:Y:S02]  /*0910*/  IADD3 R25, PT, PT, R12, UR5, RZ ;  /* 0x000000050c197c10 */ /* 0x000fe4000fffe0ff */
[----:B------:R-:W-:-:S05]  /*0920*/  IADD3 R27, PT, PT, R22, UR5, RZ ;  /* 0x00000005161b7c10 */ /* 0x000fca000fffe0ff */
[----:B------:R-:W1:Y:S01]  /*0930*/  LDC.64 R14, c[0x0][0x388] ;  /* 0x0000e200ff0e7b82 */ /* 0x000e620000000a00 */
[----:B0-----:R-:W-:-:S05]  /*0940*/  IMAD.WIDE R20, R25, 0x4, R20 ;  /* 0x0000000419147825 */ /* 0x001fca00078e0214 */
[----:B------:R-:W2:Y:S01]  /*0950*/  LDG.E.CONSTANT R24, desc[UR8][R20.64] ;  /* 0x0000000814187981 */ /* 0x000ea2000c1e9900 */
[----:B-1----:R-:W-:-:S03]  /*0960*/  IMAD.WIDE R14, R27, 0x4, R14 ;  /* 0x000000041b0e7825 */ /* 0x002fc600078e020e */
[----:B------:R-:W3:Y:S04]  /*0970*/  LDG.E.CONSTANT R26, desc[UR8][R20.64+0x8] ;  /* 0x00000808141a7981 */ /* 0x000ee8000c1e9900 */
[----:B------:R-:W2:Y:S04]  /*0980*/  LDG.E.CONSTANT R25, desc[UR8][R14.64] ;  /* 0x000000080e197981 */ /* 0x000ea8000c1e9900 */
[----:B------:R-:W3:Y:S04]  /*0990*/  LDG.E.CONSTANT R27, desc[UR8][R14.64+0x8] ;  /* 0x000008080e1b7981 */ /* 0x000ee8000c1e9900 */
[----:B------:R-:W4:Y:S04]  /*09a0*/  LDG.E.CONSTANT R28, desc[UR8][R20.64+0x1c] ;  /* 0x00001c08141c7981 */ /* 0x000f28000c1e9900 */
[----:B------:R-:W4:Y:S01]  /*09b0*/  LDG.E.CONSTANT R29, desc[UR8][R14.64+0x1c] ;  /* 0x00001c080e1d7981 */ /* 0x000f22000c1e9900 */
[----:B--2---:R-:W-:-:S03]  /*09c0*/  FFMA R24, R24, R25, R23 ;  /* 0x0000001918187223 */ /* 0x004fc60000000017 */
[----:B------:R-:W2:Y:S04]  /*09d0*/  LDG.E.CONSTANT R23, desc[UR8][R20.64+0x4] ;  /* 0x0000040814177981 */ /* 0x000ea8000c1e9900 */
[----:B------:R-:W2:Y:S02]  /*09e0*/  LDG.E.CONSTANT R25, desc[UR8][R14.64+0x4] ;  /* 0x000004080e197981 */ /* 0x000ea4000c1e9900 */
[----:B--2---:R-:W-:Y:S02]  /*09f0*/  FFMA R23, R23, R25, R24 ;  /* 0x0000001917177223 */ /* 0x004fe40000000018 */
        /* <DEDUP_REMOVED lines=12> */
[----:B--2---:R-:W-:-:S04]  /*0ac0*/  FFMA R24, R25, R24, R26 ;  /* 0x0000001819187223 */ /* 0x004fc8000000001a */
[----:B---3--:R-:W-:-:S04]  /*0ad0*/  FFMA R23, R23, R27, R24 ;  /* 0x0000001b17177223 */ /* 0x008fc80000000018 */
[----:B----4-:R-:W-:-:S07]  /*0ae0*/  FFMA R23, R28, R29, R23 ;  /* 0x0000001d1c177223 */ /* 0x010fce0000000017 */
.L_x_4:
[----:B------:R-:W-:-:S04]  /*0af0*/  LOP3.LUT R14, R19, 0x7, RZ, 0xc0, !PT ;  /* 0x00000007130e7812 */ /* 0x000fc800078ec0ff */
[----:B------:R-:W-:-:S13]  /*0b00*/  ISETP.NE.AND P0, PT, R14, RZ, PT ;  /* 0x000000ff0e00720c */ /* 0x000fda0003f05270 */
[----:B------:R-:W-:Y:S05]  /*0b10*/  @!P0 BRA `(.L_x_1) ;  /* 0x0000000000ac8947 */ /* 0x000fea0003800000 */
[----:B------:R-:W-:Y:S02]  /*0b20*/  IADD3 R14, PT, PT, R14, -0x1, RZ ;  /* 0xffffffff0e0e7810 */ /* 0x000fe40007ffe0ff */
[----:B------:R-:W-:Y:S02]  /*0b30*/  LOP3.LUT R19, R19, 0x3, RZ, 0xc0, !PT ;  /* 0x0000000313137812 */ /* 0x000fe400078ec0ff */
[----:B------:R-:W-:Y:S02]  /*0b40*/  ISETP.GE.U32.AND P0, PT, R14, 0x3, PT ;  /* 0x000000030e00780c */ /* 0x000fe40003f06070 */
[----:B------:R-:W-:-:S11]  /*0b50*/  ISETP.NE.AND P1, PT, R19, RZ, PT ;  /* 0x000000ff1300720c */ /* 0x000fd60003f25270 */
        /* <DEDUP_REMOVED lines=10> */
[----:B------:R-:W4:Y:S04]  /*0c00*/  LDG.E.CONSTANT R26, desc[UR8][R14.64+0x4] ;  /* 0x000004080e1a7981 */ /* 0x000f28000c1e9900 */
[----:B------:R-:W5:Y:S04]  /*0c10*/  LDG.E.CONSTANT R27, desc[UR8][R14.64+0x8] ;  /* 0x000008080e1b7981 */ /* 0x000f68000c1e9900 */
[----:B------:R-:W3:Y:S01]  /*0c20*/  LDG.E.CONSTANT R29, desc[UR8][R14.64+0xc] ;  /* 0x00000c080e1d7981 */ /* 0x000ee2000c1e9900 */
[----:B--2---:R-:W-:-:S03]  /*0c30*/  FFMA R24, R24, R25, R23 ;  /* 0x0000001918187223 */ /* 0x004fc60000000017 */
[----:B------:R-:W4:Y:S04]  /*0c40*/  LDG.E.CONSTANT R25, desc[UR8][R20.64+0x4] ;  /* 0x0000040814197981 */ /* 0x000f28000c1e9900 */
[----:B------:R-:W5:Y:S01]  /*0c50*/  LDG.E.CONSTANT R23, desc[UR8][R20.64+0x8] ;  /* 0x0000080814177981 */ /* 0x000f62000c1e9900 */
[----:B------:R-:W-:Y:S01]  /*0c60*/  UIADD3 UR5, UPT, UPT, UR5, 0x4, URZ ;  /* 0x0000000405057890 */ /* 0x000fe2000fffe0ff */
[----:B----4-:R-:W-:-:S04]  /*0c70*/  FFMA R24, R25, R26, R24 ;  /* 0x0000001a19187223 */ /* 0x010fc80000000018 */
[----:B-----5:R-:W-:-:S04]  /*0c80*/  FFMA R23, R23, R27, R24 ;  /* 0x0000001b17177223 */ /* 0x020fc80000000018 */
[----:B---3--:R-:W-:-:S07]  /*0c90*/  FFMA R23, R28, R29, R23 ;  /* 0x0000001d1c177223 */ /* 0x008fce0000000017 */
.L_x_5:
[----:B------:R-:W-:Y:S05]  /*0ca0*/  @!P1 BRA `(.L_x_1) ;  /* 0x0000000000489947 */ /* 0x000fea0003800000 */
[----:B------:R-:W0:Y:S01]  /*0cb0*/  LDC.64 R20, c[0x0][0x380] ;  /* 0x0000e000ff147b82 */ /* 0x000e220000000a00 */
[----:B------:R-:W-:Y:S02]  /*0cc0*/  IADD3 R25, PT, PT, R12, UR5, RZ ;  /* 0x000000050c197c10 */ /* 0x000fe4000fffe0ff */
[----:B------:R-:W-:-:S05]  /*0cd0*/  IADD3 R27, PT, PT, R22, UR5, RZ ;  /* 0x00000005161b7c10 */ /* 0x000fca000fffe0ff */
[----:B------:R-:W1:Y:S01]  /*0ce0*/  LDC.64 R14, c[0x0][0x388] ;  /* 0x0000e200ff0e7b82 */ /* 0x000e620000000a00 */
[----:B0-----:R-:W-:-:S05]  /*0cf0*/  IMAD.WIDE R20, R25, 0x4, R20 ;  /* 0x0000000419147825 */ /* 0x001fca00078e0214 */
[----:B------:R-:W2:Y:S01]  /*0d00*/  LDG.E.CONSTANT R22, desc[UR8][R20.64] ;  /* 0x0000000814167981 */ /* 0x000ea2000c1e9900 */
[----:B-1----:R-:W-:-:S05]  /*0d10*/  IMAD.WIDE R14, R27, 0x4, R14 ;  /* 0x000000041b0e7825 */ /* 0x002fca00078e020e */
[----:B------:R-:W2:Y:S01]  /*0d20*/  LDG.E.CONSTANT R24, desc[UR8][R14.64] ;  /* 0x000000080e187981 */ /* 0x000ea2000c1e9900 */
[----:B------:R-:W-:Y:S01]  /*0d30*/  ISETP.NE.AND P0, PT, R19, 0x1, PT ;  /* 0x000000011300780c */ /* 0x000fe20003f05270 */
[----:B--2---:R-:W-:-:S12]  /*0d40*/  FFMA R23, R22, R24, R23 ;  /* 0x0000001816177223 */ /* 0x004fd80000000017 */
[----:B------:R-:W-:Y:S05]  /*0d50*/  @!P0 BRA `(.L_x_1) ;  /* 0x00000000001c8947 */ /* 0x000fea0003800000 */
[----:B------:R-:W-:Y:S01]  /*0d60*/  ISETP.NE.AND P0, PT, R19, 0x2, PT ;  /* 0x000000021300780c */ /* 0x000fe20003f05270 */
[----:B------:R-:W2:Y:S04]  /*0d70*/  LDG.E.CONSTANT R22, desc[UR8][R20.64+0x4] ;  /* 0x0000040814167981 */ /* 0x000ea8000c1e9900 */
[----:B------:R-:W2:Y:S08]  /*0d80*/  LDG.E.CONSTANT R19, desc[UR8][R14.64+0x4] ;  /* 0x000004080e137981 */ /* 0x000eb0000c1e9900 */
[----:B------:R-:W3:Y:S04]  /*0d90*/  @P0 LDG.E.CONSTANT R24, desc[UR8][R20.64+0x8] ;  /* 0x0000080814180981 */ /* 0x000ee8000c1e9900 */
[----:B------:R-:W3:Y:S01]  /*0da0*/  @P0 LDG.E.CONSTANT R25, desc[UR8][R14.64+0x8] ;  /* 0x000008080e190981 */ /* 0x000ee2000c1e9900 */
[----:B--2---:R-:W-:-:S04]  /*0db0*/  FFMA R23, R22, R19, R23 ;  /* 0x0000001316177223 */ /* 0x004fc80000000017 */
[----:B---3--:R-:W-:-:S07]  /*0dc0*/  @P0 FFMA R23, R24, R25, R23 ;  /* 0x0000001918170223 */ /* 0x008fce0000000017 */
.L_x_1:
[----:B------:R-:W0:Y:S01]  /*0dd0*/  LDC R19, c[0x0][0x3a4] ;  /* 0x0000e900ff137b82 */ /* 0x000e220000000800 */
[----:B------:R-:W1:Y:S01]  /*0de0*/  LDCU UR5, c[0x0][0x398] ;  /* 0x00007300ff0577ac */ /* 0x000e620008000800 */
[----:B--2---:R-:W-:-:S04]  /*0df0*/  IADD3 R15, PT, PT, R7, R0, RZ ;  /* 0x00000000070f7210 */ /* 0x004fc80007ffe0ff */
[----:B------:R-:W-:Y:S01]  /*0e00*/  LEA R20, R15, R8, 0x2 ;  /* 0x000000080f147211 */ /* 0x000fe200078e10ff */
[----:B0-----:R-:W-:-:S05]  /*0e10*/  IMAD R14, R19, UR4, R0 ;  /* 0x00000004130e7c24 */ /* 0x001fca000f8e0200 */
[----:B------:R-:W-:-:S04]  /*0e20*/  VIMNMX R14, PT, PT, R5, R14, !PT ;  /* 0x0000000e050e7248 */ /* 0x000fc80007fe0100 */
[----:B-1----:R-:W-:-:S13]  /*0e30*/  ISETP.GE.AND P0, PT, R14, UR5, PT ;  /* 0x000000050e007c0c */ /* 0x002fda000bf06270 */
[----:B------:R-:W-:Y:S01]  /*0e40*/  @P0 MOV R15, 0xff7fffff ;  /* 0xff7fffff000f0802 */ /* 0x000fe20000000f00 */
[----:B------:R0:W-:Y:S01]  /*0e50*/  @!P0 STS [R16], R23 ;  /* 0x0000001710008388 */ /* 0x0001e20000000800 */
[----:B------:R-:W-:Y:S02]  /*0e60*/  @!P0 MOV R14, 0x3f800000 ;  /* 0x3f800000000e8802 */ /* 0x000fe40000000f00 */
[----:B------:R-:W-:Y:S01]  /*0e70*/  @P0 MOV R14, RZ ;  /* 0x000000ff000e0202 */ /* 0x000fe20000000f00 */
[----:B------:R0:W-:Y:S04]  /*0e80*/  @!P0 STS [R20], R23 ;  /* 0x0000001714008388 */ /* 0x0001e80000000800 */
[----:B------:R0:W-:Y:S04]  /*0e90*/  @P0 STS [R20], RZ ;  /* 0x000000ff14000388 */ /* 0x0001e80000000800 */
[----:B------:R0:W-:Y:S01]  /*0ea0*/  @P0 STS [R16], R15 ;  /* 0x0000000f10000388 */ /* 0x0001e20000000800 */
[----:B------:R-:W-:-:S03]  /*0eb0*/  ISETP.GE.AND P0, PT, R19, 0x2, PT ;  /* 0x000000021300780c */ /* 0x000fc60003f06270 */
[----:B------:R0:W-:Y:S01]  /*0ec0*/  STS [R13], R14 ;  /* 0x0000000e0d007388 */ /* 0x0001e20000000800 */
[----:B------:R-:W-:Y:S09]  /*0ed0*/  BAR.SYNC.DEFER_BLOCKING 0x0 ;  /* 0x0000000000007b1d */ /* 0x000ff20000010000 */
[----:B0-----:R-:W-:Y:S05]  /*0ee0*/  @!P0 BRA `(.L_x_6) ;  /* 0x0000000000a48947 */ /* 0x001fea0003800000 */
[----:B------:R-:W0:Y:S02]  /*0ef0*/  LDCU UR5, c[0x0][0x3a4] ;  /* 0x00007480ff0577ac */ /* 0x000e240008000800 */
[----:B0-----:R-:W-:-:S07]  /*0f00*/  MOV R14, UR5 ;  /* 0x00000005000e7c02 */ /* 0x001fce0008000f00 */
.L_x_10:
[----:B------:R-:W-:Y:S01]  /*0f10*/  MOV R15, R14 ;  /* 0x0000000e000f7202 */ /* 0x000fe20000000f00 */
[----:B------:R-:W-:Y:S01]  /*0f20*/  BSSY.RECONVERGENT B0, `(.L_x_7) ;  /* 0x0000022000007945 */ /* 0x000fe20003800200 */
[----:B------:R-:W-:-:S04]  /*0f30*/  SHF.R.U32.HI R14, RZ, 0x1, R14 ;  /* 0x00000001ff0e7819 */ /* 0x000fc8000001160e */
[----:B------:R-:W-:-:S13]  /*0f40*/  ISETP.GE.U32.AND P0, PT, R0, R14, PT ;  /* 0x0000000e0000720c */ /* 0x000fda0003f06070 */
[----:B01----:R-:W-:Y:S05]  /*0f50*/  @P0 BRA `(.L_x_8) ;  /* 0x0000000000780947 */ /* 0x003fea0003800000 */
[----:B------:R-:W-:Y:S01]  /*0f60*/  LEA R21, R14, R16, 0x2 ;  /* 0x000000100e157211 */ /* 0x000fe200078e10ff */
[----:B------:R-:W-:Y:S04]  /*0f70*/  LDS R19, [R16] ;  /* 0x0000000010137984 */ /* 0x000fe80000000800 */
[----:B------:R-:W0:Y:S02]  /*0f80*/  LDS R20, [R21] ;  /* 0x0000000015147984 */ /* 0x000e240000000800 */
[----:B0-----:R-:W-:-:S13]  /*0f90*/  FSETP.GT.AND P0, PT, R19, R20, PT ;  /* 0x000000141300720b */ /* 0x001fda0003f04000 */
[----:B------:R-:W-:Y:S05]  /*0fa0*/  @!P0 BRA `(.L_x_9) ;  /* 0x0000000000308947 */ /* 0x000fea0003800000 */
[----:B------:R-:W-:Y:S01]  /*0fb0*/  FADD R19, -R19, R20 ;  /* 0x0000001413137221 */ /* 0x000fe20000000100 */
[----:B------:R-:W-:-:S03]  /*0fc0*/  LEA R20, R14, R13, 0x2 ;  /* 0x0000000d0e147211 */ /* 0x000fc600078e10ff */
[----:B------:R-:W-:Y:S02]  /*0fd0*/  FMUL R21, R19, 1.4426950216293334961 ;  /* 0x3fb8aa3b13157820 */ /* 0x000fe40000400000 */
[----:B------:R-:W-:Y:S03]  /*0fe0*/  LDS R19, [R13] ;  /* 0x000000000d137984 */ /* 0x000fe60000000800 */
[----:B------:R-:W-:Y:S01]  /*0ff0*/  FSETP.GEU.AND P0, PT, R21, -126, PT ;  /* 0xc2fc00001500780b */ /* 0x000fe20003f0e000 */
[----:B------:R-:W0:-:S12]  /*1000*/  LDS R20, [R20] ;  /* 0x0000000014147984 */ /* 0x000e180000000800 */
[----:B------:R-:W-:-:S04]  /*1010*/  @!P0 FMUL R21, R21, 0.5 ;  /* 0x3f00000015158820 */ /* 0x000fc80000400000 */
[----:B------:R-:W1:Y:S02]  /*1020*/  MUFU.EX2 R22, R21 ;  /* 0x0000001500167308 */ /* 0x000e640000000800 */
[----:B-1----:R-:W-:-:S04]  /*1030*/  @!P0 FMUL R22, R22, R22 ;  /* 0x0000001616168220 */ /* 0x002fc80000400000 */
[----:B0-----:R-:W-:-:S05]  /*1040*/  FFMA R22, R20, R22, R19 ;  /* 0x0000001614167223 */ /* 0x001fca0000000013 */
[----:B------:R0:W-:Y:S01]  /*1050*/  STS [R13], R22 ;  /* 0x000000160d007388 */ /* 0x0001e20000000800 */
[----:B------:R-:W-:Y:S05]  /*1060*/  BRA `(.L_x_8) ;  /* 0x0000000000347947 */ /* 0x000fea0003800000 */
.L_x_9:
[----:B------:R-:W-:Y:S01]  /*1070*/  FADD R20, R19, -R20 ;  /* 0x8000001413147221 */ /* 0x000fe20000000000 */
[----:B------:R-:W-:Y:S01]  /*1080*/  LEA R19, R14, R13, 0x2 ;  /* 0x0000000d0e137211 */ /* 0x000fe200078e10ff */
[----:B------:R-:W-:Y:S02]  /*1090*/  LDS R23, [R13] ;  /* 0x000000000d177984 */ /* 0x000fe40000000800 */
[----:B------:R-:W-:-:S03]  /*10a0*/  FMUL R20, R20, 1.4426950216293334961 ;  /* 0x3fb8aa3b14147820 */ /* 0x000fc60000400000 */
[----:B------:R-:W0:Y:S02]  /*10b0*/  LDS R19, [R19] ;  /* 0x0000000013137984 */ /* 0x000e240000000800 */
[----:B------:R-:W-:-:S13]  /*10c0*/  FSETP.GEU.AND P0, PT, R20, -126, PT ;  /* 0xc2fc00001400780b */ /* 0x000fda0003f0e000 */
[----:B------:R-:W-:-:S04]  /*10d0*/  @!P0 FMUL R20, R20, 0.5 ;  /* 0x3f00000014148820 */ /* 0x000fc80000400000 */
[----:B------:R-:W1:Y:S02]  /*10e0*/  MUFU.EX2 R22, R20 ;  /* 0x0000001400167308 */ /* 0x000e640000000800 */
[----:B-1----:R-:W-:-:S04]  /*10f0*/  @!P0 FMUL R22, R22, R22 ;  /* 0x0000001616168220 */ /* 0x002fc80000400000 */
[----:B0-----:R-:W-:-:S05]  /*1100*/  FFMA R22, R22, R23, R19 ;  /* 0x0000001716167223 */ /* 0x001fca0000000013 */
[----:B------:R-:W-:Y:S04]  /*1110*/  STS [R13], R22 ;  /* 0x000000160d007388 */ /* 0x000fe80000000800 */
[----:B------:R-:W0:Y:S04]  /*1120*/  LDS R21, [R21] ;  /* 0x0000000015157984 */ /* 0x000e280000000800 */
[----:B0-----:R1:W-:Y:S02]  /*1130*/  STS [R16], R21 ;  /* 0x0000001510007388 */ /* 0x0013e40000000800 */
.L_x_8:
[----:B------:R-:W-:Y:S05]  /*1140*/  BSYNC.RECONVERGENT B0 ;  /* 0x0000000000007941 */ /* 0x000fea0003800200 */
.L_x_7:
[----:B------:R-:W-:Y:S01]  /*1150*/  BAR.SYNC.DEFER_BLOCKING 0x0 ;  /* 0x0000000000007b1d */ /* 0x000fe20000010000 */
[----:B------:R-:W-:-:S13]  /*1160*/  ISETP.GT.U32.AND P0, PT, R15, 0x3, PT ;  /* 0x000000030f00780c */ /* 0x000fda0003f04070 */
[----:B------:R-:W-:Y:S05]  /*1170*/  @P0 BRA `(.L_x_10) ;  /* 0xfffffffc00640947 */ /* 0x000fea000383ffff */
.L_x_6:
[----:B------:R-:W2:Y:S01]  /*1180*/  LDS R14, [R17] ;  /* 0x00000000110e7984 */ /* 0x000ea20000000800 */
[----:B------:R-:W3:Y:S01]  /*1190*/  S2UR UR7, SR_CgaCtaId ;  /* 0x00000000000779c3 */ /* 0x000ee20000008800 */
[----:B------:R-:W-:Y:S02]  /*11a0*/  UMOV UR5, 0x400 ;  /* 0x0000040000057882 */ /* 0x000fe40000000000 */
[----:B---3--:R-:W-:-:S06]  /*11b0*/  ULEA UR5, UR7, UR5, 0x18 ;  /* 0x0000000507057291 */ /* 0x008fcc000f8ec0ff */
[----:B------:R-:W-:-:S05]  /*11c0*/  LEA R15, R7, UR5, 0x2 ;  /* 0x00000005070f7c11 */ /* 0x000fca000f8e10ff */
[----:B------:R-:W3:Y:S01]  /*11d0*/  LDCU UR5, c[0x0][0x3a4] ;  /* 0x00007480ff0577ac */ /* 0x000ee20008000800 */
[----:B--2---:R-:W-:-:S04]  /*11e0*/  FSETP.GT.AND P0, PT, R11, R14, PT ;  /* 0x0000000e0b00720b */ /* 0x004fc80003f04000 */
[----:B------:R-:W-:Y:S02]  /*11f0*/  FSEL R20, R11, R14, P0 ;  /* 0x0000000e0b147208 */ /* 0x000fe40000000000 */
[----:B------:R-:W-:Y:S02]  /*1200*/  FSEL R11, R14, R11, P0 ;  /* 0x0000000b0e0b7208 */ /* 0x000fe40000000000 */
[----:B------:R-:W2:Y:S03]  /*1210*/  LDS R14, [R15] ;  /* 0x000000000f0e7984 */ /* 0x000ea60000000800 */
[----:B------:R-:W-:Y:S01]  /*1220*/  FADD R11, -R20, R11 ;  /* 0x0000000b140b7221 */ /* 0x000fe20000000100 */
[----:B---3--:R-:W-:-:S03]  /*1230*/  MOV R19, UR5 ;  /* 0x0000000500137c02 */ /* 0x008fc60008000f00 */
[----:B-1----:R-:W-:Y:S01]  /*1240*/  FMUL R21, R11, 1.4426950216293334961 ;  /* 0x3fb8aa3b0b157820 */ /* 0x002fe20000400000 */
[----:B------:R-:W-:Y:S04]  /*1250*/  BAR.SYNC.DEFER_BLOCKING 0x0 ;  /* 0x0000000000007b1d */ /* 0x000fe80000010000 */
[----:B------:R-:W-:-:S13]  /*1260*/  FSETP.GEU.AND P1, PT, R21, -126, PT ;  /* 0xc2fc00001500780b */ /* 0x000fda0003f2e000 */
[----:B------:R-:W-:-:S04]  /*1270*/  @!P1 FMUL R21, R21, 0.5 ;  /* 0x3f00000015159820 */ /* 0x000fc80000400000 */
[----:B0-----:R-:W0:Y:S01]  /*1280*/  MUFU.EX2 R22, R21 ;  /* 0x0000001500167308 */ /* 0x001e220000000800 */
[----:B--2---:R-:W-:Y:S02]  /*1290*/  FSEL R11, R3, R14, P0 ;  /* 0x0000000e030b7208 */ /* 0x004fe40000000000 */
[----:B------:R-:W-:Y:S02]  /*12a0*/  FSEL R14, R14, R3, P0 ;  /* 0x000000030e0e7208 */ /* 0x000fe40000000000 */
[----:B------:R-:W-:Y:S01]  /*12b0*/  ISETP.GE.AND P0, PT, R19, 0x1, PT ;  /* 0x000000011300780c */ /* 0x000fe20003f06270 */
[----:B0-----:R-:W-:-:S04]  /*12c0*/  @!P1 FMUL R22, R22, R22 ;  /* 0x0000001616169220 */ /* 0x001fc80000400000 */
[----:B------:R-:W-:Y:S01]  /*12d0*/  FFMA R3, R14, R22, R11 ;  /* 0x000000160e037223 */ /* 0x000fe2000000000b */
[----:B------:R-:W-:-:S07]  /*12e0*/  MOV R11, R20 ;  /* 0x00000014000b7202 */ /* 0x000fce0000000f00 */
[----:B------:R-:W-:Y:S05]  /*12f0*/  @!P0 BRA `(.L_x_11) ;  /* 0x0000001000f88947 */ /* 0x000fea0003800000 */
[----:B------:R-:W-:Y:S01]  /*1300*/  ISETP.GE.U32.AND P0, PT, R19, 0x8, PT ;  /* 0x000000081300780c */ /* 0x000fe20003f06070 */
[----:B------:R-:W-:-:S12]  /*1310*/  HFMA2 R22, -RZ, RZ, 0, 0 ;  /* 0x00000000ff167431 */ /* 0x000fd800000001ff */
[----:B------:R-:W-:Y:S05]  /*1320*/  @!P0 BRA `(.L_x_12) ;  /* 0x0000000800808947 */ /* 0x000fea0003800000 */
[----:B------:R-:W-:Y:S01]  /*1330*/  MOV R22, RZ ;  /* 0x000000ff00167202 */ /* 0x000fe20000000f00 */
[----:B------:R-:W0:Y:S01]  /*1340*/  LDCU UR7, c[0x0][0x39c] ;  /* 0x00007380ff0777ac */ /* 0x000e220008000800 */
[----:B------:R-:W1:Y:S05]  /*1350*/  LDCU UR5, c[0x0][0x398] ;  /* 0x00007300ff0577ac */ /* 0x000e6a0008000800 */
.L_x_14:
[----:B--2---:R-:W2:Y:S02]  /*1360*/  LDC R19, c[0x0][0x3a4] ;  /* 0x0000e900ff137b82 */ /* 0x004ea40000000800 */
[----:B--2---:R-:W-:-:S05]  /*1370*/  IMAD R21, R19, UR4, R22 ;  /* 0x0000000413157c24 */ /* 0x004fca000f8e0216 */
[----:B-1----:R-:W-:-:S13]  /*1380*/  ISETP.GE.AND P3, PT, R21, UR5, PT ;  /* 0x0000000515007c0c */ /* 0x002fda000bf66270 */
[----:B------:R-:W1:Y:S01]  /*1390*/  @!P3 LDC R25, c[0x0][0x39c] ;  /* 0x0000e700ff19bb82 */ /* 0x000e620000000800 */
[C---:B------:R-:W-:Y:S01]  /*13a0*/  IADD3 R23, PT, PT, R21.reuse, 0x1, RZ ;  /* 0x0000000115177810 */ /* 0x040fe20007ffe0ff */
[----:B------:R-:W-:Y:S06]  /*13b0*/  @!P3 LDS R28, [R10] ;  /* 0x000000000a1cb984 */ /* 0x000fec0000000800 */
[----:B------:R-:W2:Y:S01]  /*13c0*/  @!P3 LDC.64 R14, c[0x0][0x390] ;  /* 0x0000e400ff0ebb82 */ /* 0x000ea20000000a00 */
[----:B-1----:R-:W-:-:S04]  /*13d0*/  @!P3 IMAD R25, R21, R25, R6 ;  /* 0x000000191519b224 */ /* 0x002fc800078e0206 */
[----:B--2---:R-:W-:-:S06]  /*13e0*/  @!P3 IMAD.WIDE R24, R25, 0x4, R14 ;  /* 0x000000041918b825 */ /* 0x004fcc00078e020e */
[----:B------:R-:W2:Y:S01]  /*13f0*/  @!P3 LDG.E.CONSTANT R24, desc[UR8][R24.64] ;  /* 0x000000081818b981 */ /* 0x000ea2000c1e9900 */
[----:B------:R-:W-:Y:S02]  /*1400*/  ISETP.GE.AND P2, PT, R23, UR5, PT ;  /* 0x0000000517007c0c */ /* 0x000fe4000bf46270 */
[----:B------:R-:W-:-:S04]  /*1410*/  IADD3 R15, PT, PT, R7, R22, RZ ;  /* 0x00000016070f7210 */ /* 0x000fc80007ffe0ff */
[----:B------:R-:W-:-:S05]  /*1420*/  LEA R20, R15, R8, 0x2 ;  /* 0x000000080f147211 */ /* 0x000fca00078e10ff */
[----:B------:R-:W1:Y:S02]  /*1430*/  @!P3 LDS R26, [R20] ;  /* 0x00000000141ab984 */ /* 0x000e640000000800 */
[----:B------:R-:W3:Y:S08]  /*1440*/  @!P2 LDC R27, c[0x0][0x39c] ;  /* 0x0000e700ff1bab82 */ /* 0x000ef00000000800 */
[----:B------:R-:W4:Y:S01]  /*1450*/  @!P2 LDC.64 R14, c[0x0][0x390] ;  /* 0x0000e400ff0eab82 */ /* 0x000f220000000a00 */
[----:B---3--:R-:W-:-:S04]  /*1460*/  @!P2 IMAD R23, R23, R27, R6 ;  /* 0x0000001b1717a224 */ /* 0x008fc800078e0206 */
[----:B----4-:R-:W-:-:S05]  /*1470*/  @!P2 IMAD.WIDE R14, R23, 0x4, R14 ;  /* 0x00000004170ea825 */ /* 0x010fca00078e020e */
[----:B------:R3:W4:Y:S01]  /*1480*/  @!P2 LDG.E.CONSTANT R23, desc[UR8][R14.64] ;  /* 0x000000080e17a981 */ /* 0x000722000c1e9900 */
[----:B-1----:R-:W-:Y:S01]  /*1490*/  @!P3 FADD R26, -R11, R26 ;  /* 0x0000001a0b1ab221 */ /* 0x002fe20000000100 */
[----:B------:R-:W-:Y:S02]  /*14a0*/  PLOP3.LUT P0, PT, PT, PT, PT, 0x80, 0x8 ;  /* 0x000000000008781c */ /* 0x000fe40003f0f070 */
[----:B------:R-:W-:Y:S01]  /*14b0*/  IADD3 R27, PT, PT, R21, 0x2, RZ ;  /* 0x00000002151b7810 */ /* 0x000fe20007ffe0ff */
[----:B------:R-:W-:-:S05]  /*14c0*/  @!P3 FMUL R26, R26, 1.4426950216293334961 ;  /* 0x3fb8aa3b1a1ab820 */ /* 0x000fca0000400000 */
[----:B------:R-:W-:-:S04]  /*14d0*/  @!P3 FSETP.GEU.AND P1, PT, R26, -126, PT ;  /* 0xc2fc00001a00b80b */ /* 0x000fc80003f2e000 */
[----:B------:R-:W-:Y:S02]  /*14e0*/  @!P3 PLOP3.LUT P0, PT, P1, PT, PT, 0x80, 0x8 ;  /* 0x000000000008b81c */ /* 0x000fe40000f0f070 */
[----:B------:R-:W-:-:S11]  /*14f0*/  ISETP.GE.AND P1, PT, R27, UR5, PT ;  /* 0x000000051b007c0c */ /* 0x000fd6000bf26270 */
[----:B------:R-:W-:Y:S02]  /*1500*/  @!P0 FMUL R26, R26, 0.5 ;  /* 0x3f0000001a1a8820 */ /* 0x000fe40000400000 */
[----:B---3--:R-:W1:Y:S02]  /*1510*/  @!P1 LDC.64 R14, c[0x0][0x390] ;  /* 0x0000e400ff0e9b82 */ /* 0x008e640000000a00 */
[----:B------:R-:W3:Y:S02]  /*1520*/  @!P3 MUFU.EX2 R25, R26 ;  /* 0x0000001a0019b308 */ /* 0x000ee40000000800 */
[----:B---3--:R-:W-:Y:S01]  /*1530*/  @!P0 FMUL R25, R25, R25 ;  /* 0x0000001919198220 */ /* 0x008fe20000400000 */
[----:B------:R-:W-:-:S03]  /*1540*/  PLOP3.LUT P0, PT, PT, PT, PT, 0x80, 0x8 ;  /* 0x000000000008781c */ /* 0x000fc60003f0f070 */
[----:B--2---:R-:W-:Y:S02]  /*1550*/  @!P3 FFMA R25, R25, R24, R28 ;  /* 0x000000181919b223 */ /* 0x004fe4000000001c */
[----:B------:R-:W2:Y:S02]  /*1560*/  @!P1 LDC R24, c[0x0][0x39c] ;  /* 0x0000e700ff189b82 */ /* 0x000ea40000000800 */
[----:B--2---:R-:W-:-:S04]  /*1570*/  @!P1 IMAD R27, R27, R24, R6 ;  /* 0x000000181b1b9224 */ /* 0x004fc800078e0206 */
[----:B-1----:R-:W-:-:S05]  /*1580*/  @!P1 IMAD.WIDE R14, R27, 0x4, R14 ;  /* 0x000000041b0e9825 */ /* 0x002fca00078e020e */
[----:B------:R1:W2:Y:S01]  /*1590*/  @!P1 LDG.E.CONSTANT R24, desc[UR8][R14.64] ;  /* 0x000000080e189981 */ /* 0x0002a2000c1e9900 */
[----:B------:R-:W-:-:S03]  /*15a0*/  IADD3 R27, PT, PT, R21, 0x3, RZ ;  /* 0x00000003151b7810 */ /* 0x000fc60007ffe0ff */
[----:B------:R-:W-:Y:S04]  /*15b0*/  @!P3 STS [R10], R25 ;  /* 0x000000190a00b388 */ /* 0x000fe80000000800 */
[----:B------:R-:W3:Y:S04]  /*15c0*/  @!P2 LDS R26, [R20+0x4] ;  /* 0x00000400141aa984 */ /* 0x000ee80000000800 */
[----:B------:R-:W4:Y:S01]  /*15d0*/  @!P2 LDS R29, [R10] ;  /* 0x000000000a1da984 */ /* 0x000f220000000800 */
[----:B---3--:R-:W-:-:S04]  /*15e0*/  @!P2 FADD R26, -R11, R26 ;  /* 0x0000001a0b1aa221 */ /* 0x008fc80000000100 */
[----:B------:R-:W-:-:S05]  /*15f0*/  @!P2 FMUL R28, R26, 1.4426950216293334961 ;  /* 0x3fb8aa3b1a1ca820 */ /* 0x000fca0000400000 */
[----:B------:R-:W-:-:S04]  /*1600*/  @!P2 FSETP.GEU.AND P3, PT, R28, -126, PT ;  /* 0xc2fc00001c00a80b */ /* 0x000fc80003f6e000 */
[----:B------:R-:W-:Y:S02]  /*1610*/  @!P2 PLOP3.LUT P0, PT, P3, PT, PT, 0x80, 0x8 ;  /* 0x000000000008a81c */ /* 0x000fe40001f0f070 */
[----:B------:R-:W-:-:S11]  /*1620*/  ISETP.GE.AND P3, PT, R27, UR5, PT ;  /* 0x000000051b007c0c */ /* 0x000fd6000bf66270 */
[----:B------:R-:W-:Y:S02]  /*1630*/  @!P0 FMUL R28, R28, 0.5 ;  /* 0x3f0000001c1c8820 */ /* 0x000fe40000400000 */
[----:B-1----:R-:W1:Y:S02]  /*1640*/  @!P3 LDC.64 R14, c[0x0][0x390] ;  /* 0x0000e400ff0ebb82 */ /* 0x002e640000000a00 */
[----:B------:R-:W3:Y:S02]  /*1650*/  @!P2 MUFU.EX2 R26, R28 ;  /* 0x0000001c001aa308 */ /* 0x000ee40000000800 */
[----:B---3--:R-:W-:-:S04]  /*1660*/  @!P0 FMUL R26, R26, R26 ;  /* 0x0000001a1a1a8220 */ /* 0x008fc80000400000 */
[----:B----4-:R-:W-:Y:S02]  /*1670*/  @!P2 FFMA R25, R26, R23, R29 ;  /* 0x000000171a19a223 */ /* 0x010fe4000000001d */
[----:B------:R-:W3:Y:S03]  /*1680*/  @!P3 LDC R23, c[0x0][0x39c] ;  /* 0x0000e700ff17bb82 */ /* 0x000ee60000000800 */
[----:B------:R-:W-:Y:S04]  /*1690*/  @!P2 STS [R10], R25 ;  /* 0x000000190a00a388 */ /* 0x000fe80000000800 */
[----:B------:R-:W4:Y:S01]  /*16a0*/  @!P1 LDS R26, [R20+0x8] ;  /* 0x00000800141a9984 */ /* 0x000f220000000800 */
[----:B------:R-:W-:-:S03]  /*16b0*/  PLOP3.LUT P0, PT, PT, PT, PT, 0x80, 0x8 ;  /* 0x000000000008781c */ /* 0x000fc60003f0f070 */
[----:B------:R-:W2:Y:S01]  /*16c0*/  @!P1 LDS R28, [R10] ;  /* 0x000000000a1c9984 */ /* 0x000ea20000000800 */
[----:B---3--:R-:W-:-:S04]  /*16d0*/  @!P3 IMAD R27, R27, R23, R6 ;  /* 0x000000171b1bb224 */ /* 0x008fc800078e0206 */
[----:B-1----:R-:W-:-:S05]  /*16e0*/  @!P3 IMAD.WIDE R14, R27, 0x4, R14 ;  /* 0x000000041b0eb825 */ /* 0x002fca00078e020e */
[----:B------:R1:W3:Y:S01]  /*16f0*/  @!P3 LDG.E.CONSTANT R23, desc[UR8][R14.64] ;  /* 0x000000080e17b981 */ /* 0x0002e2000c1e9900 */
[----:B------:R-:W-:Y:S01]  /*1700*/  IADD3 R27, PT, PT, R21, 0x4, RZ ;  /* 0x00000004151b7810 */ /* 0x000fe20007ffe0ff */
[----:B----4-:R-:W-:-:S04]  /*1710*/  @!P1 FADD R26, -R11, R26 ;  /* 0x0000001a0b1a9221 */ /* 0x010fc80000000100 */
[----:B------:R-:W-:-:S05]  /*1720*/  @!P1 FMUL R26, R26, 1.4426950216293334961 ;  /* 0x3fb8aa3b1a1a9820 */ /* 0x000fca0000400000 */
[----:B------:R-:W-:-:S04]  /*1730*/  @!P1 FSETP.GEU.AND P2, PT, R26, -126, PT ;  /* 0xc2fc00001a00980b */ /* 0x000fc80003f4e000 */
[----:B------:R-:W-:Y:S02]  /*1740*/  @!P1 PLOP3.LUT P0, PT, P2, PT, PT, 0x80, 0x8 ;  /* 0x000000000008981c */ /* 0x000fe4000170f070 */
[----:B------:R-:W-:-:S11]  /*1750*/  ISETP.GE.AND P2, PT, R27, UR5, PT ;  /* 0x000000051b007c0c */ /* 0x000fd6000bf46270 */
[----:B------:R-:W-:Y:S02]  /*1760*/  @!P0 FMUL R26, R26, 0.5 ;  /* 0x3f0000001a1a8820 */ /* 0x000fe40000400000 */
[----:B-1----:R-:W1:Y:S02]  /*1770*/  @!P2 LDC.64 R14, c[0x0][0x390] ;  /* 0x0000e400ff0eab82 */ /* 0x002e640000000a00 */
[----:B------:R-:W4:Y:S02]  /*1780*/  @!P1 MUFU.EX2 R25, R26 ;  /* 0x0000001a00199308 */ /* 0x000f240000000800 */
[----:B----4-:R-:W-:-:S04]  /*1790*/  @!P0 FMUL R25, R25, R25 ;  /* 0x0000001919198220 */ /* 0x010fc80000400000 */
[----:B--2---:R-:W-:Y:S02]  /*17a0*/  @!P1 FFMA R25, R25, R24, R28 ;  /* 0x0000001819199223 */ /* 0x004fe4000000001c */
[----:B------:R-:W2:Y:S02]  /*17b0*/  @!P2 LDC R24, c[0x0][0x39c] ;  /* 0x0000e700ff18ab82 */ /* 0x000ea40000000800 */
[----:B--2---:R-:W-:-:S04]  /*17c0*/  @!P2 IMAD R27, R27, R24, R6 ;  /* 0x000000181b1ba224 */ /* 0x004fc800078e0206 */
[----:B-1----:R-:W-:-:S05]  /*17d0*/  @!P2 IMAD.WIDE R14, R27, 0x4, R14 ;  /* 0x000000041b0ea825 */ /* 0x002fca00078e020e */
[----:B------:R1:W2:Y:S01]  /*17e0*/  @!P2 LDG.E.CONSTANT R24, desc[UR8][R14.64] ;  /* 0x000000080e18a981 */ /* 0x0002a2000c1e9900 */
[----:B------:R-:W-:Y:S02]  /*17f0*/  PLOP3.LUT P0, PT, PT, PT, PT, 0x80, 0x8 ;  /* 0x000000000008781c */ /* 0x000fe40003f0f070 */
[----:B------:R-:W-:Y:S01]  /*1800*/  IADD3 R27, PT, PT, R21, 0x5, RZ ;  /* 0x00000005151b7810 */ /* 0x000fe20007ffe0ff */
[----:B------:R-:W-:Y:S04]  /*1810*/  @!P1 STS [R10], R25 ;  /* 0x000000190a009388 */ /* 0x000fe80000000800 */
[----:B------:R-:W4:Y:S04]  /*1820*/  @!P3 LDS R26, [R20+0xc] ;  /* 0x00000c00141ab984 */ /* 0x000f280000000800 */
[----:B------:R-:W3:Y:S01]  /*1830*/  @!P3 LDS R29, [R10] ;  /* 0x000000000a1db984 */ /* 0x000ee20000000800 */
        /* <DEDUP_REMOVED lines=9> */
[----:B---3--:R-:W-:Y:S02]  /*18d0*/  @!P3 FFMA R25, R26, R23, R29 ;  /* 0x000000171a19b223 */ /* 0x008fe4000000001d */
        /* <DEDUP_REMOVED lines=21> */
[----:B-1----:R-:W-:-:S06]  /*1a30*/  @!P3 IMAD.WIDE R14, R27, 0x4, R14 ;  /* 0x000000041b0eb825 */ /* 0x002fcc00078e020e */
[----:B------:R1:W2:Y:S01]  /*1a40*/  @!P3 LDG.E.CONSTANT R14, desc[UR8][R14.64] ;  /* 0x000000080e0eb981 */ /* 0x0002a2000c1e9900 */
[----:B------:R-:W-:Y:S02]  /*1a50*/  PLOP3.LUT P0, PT, PT, PT, PT, 0x80, 0x8 ;  /* 0x000000000008781c */ /* 0x000fe40003f0f070 */
[----:B------:R-:W-:Y:S01]  /*1a60*/  IADD3 R21, PT, PT, R21, 0x7, RZ ;  /* 0x0000000715157810 */ /* 0x000fe20007ffe0ff */
[----:B------:R-:W-:Y:S01]  /*1a70*/  @!P2 STS [R10], R25 ;  /* 0x000000190a00a388 */ /* 0x000fe20000000800 */
[----:B------:R-:W-:-:S03]  /*1a80*/  IADD3 R22, PT, PT, R22, 0x8, RZ ;  /* 0x0000000816167810 */ /* 0x000fc60007ffe0ff */
[----:B------:R-:W4:Y:S04]  /*1a90*/  @!P1 LDS R24, [R20+0x14] ;  /* 0x0000140014189984 */ /* 0x000f280000000800 */
[----:B------:R-:W3:Y:S01]  /*1aa0*/  @!P1 LDS R27, [R10] ;  /* 0x000000000a1b9984 */ /* 0x000ee20000000800 */
[----:B----4-:R-:W-:-:S04]  /*1ab0*/  @!P1 FADD R24, -R11, R24 ;  /* 0x000000180b189221 */ /* 0x010fc80000000100 */
[----:B------:R-:W-:-:S05]  /*1ac0*/  @!P1 FMUL R24, R24, 1.4426950216293334961 ;  /* 0x3fb8aa3b18189820 */ /* 0x000fca0000400000 */
[----:B------:R-:W-:-:S04]  /*1ad0*/  @!P1 FSETP.GEU.AND P2, PT, R24, -126, PT ;  /* 0xc2fc00001800980b */ /* 0x000fc80003f4e000 */
[----:B------:R-:W-:-:S13]  /*1ae0*/  @!P1 PLOP3.LUT P0, PT, P2, PT, PT, 0x80, 0x8 ;  /* 0x000000000008981c */ /* 0x000fda000170f070 */
[----:B------:R-:W-:-:S04]  /*1af0*/  @!P0 FMUL R24, R24, 0.5 ;  /* 0x3f00000018188820 */ /* 0x000fc80000400000 */
[----:B------:R-:W4:Y:S02]  /*1b00*/  @!P1 MUFU.EX2 R26, R24 ;  /* 0x00000018001a9308 */ /* 0x000f240000000800 */
[----:B----4-:R-:W-:Y:S01]  /*1b10*/  @!P0 FMUL R26, R26, R26 ;  /* 0x0000001a1a1a8220 */ /* 0x010fe20000400000 */
[----:B------:R-:W-:-:S03]  /*1b20*/  PLOP3.LUT P0, PT, PT, PT, PT, 0x80, 0x8 ;  /* 0x000000000008781c */ /* 0x000fc60003f0f070 */
[----:B---3--:R-:W-:-:S05]  /*1b30*/  @!P1 FFMA R23, R26, R23, R27 ;  /* 0x000000171a179223 */ /* 0x008fca000000001b */
[----:B------:R-:W-:Y:S04]  /*1b40*/  @!P1 STS [R10], R23 ;  /* 0x000000170a009388 */ /* 0x000fe80000000800 */
[----:B------:R-:W3:Y:S04]  /*1b50*/  @!P3 LDS R26, [R20+0x18] ;  /* 0x00001800141ab984 */ /* 0x000ee80000000800 */
[----:B------:R-:W2:Y:S01]  /*1b60*/  @!P3 LDS R28, [R10] ;  /* 0x000000000a1cb984 */ /* 0x000ea20000000800 */
[----:B---3--:R-:W-:-:S04]  /*1b70*/  @!P3 FADD R26, -R11, R26 ;  /* 0x0000001a0b1ab221 */ /* 0x008fc80000000100 */
[----:B------:R-:W-:-:S05]  /*1b80*/  @!P3 FMUL R26, R26, 1.4426950216293334961 ;  /* 0x3fb8aa3b1a1ab820 */ /* 0x000fca0000400000 */
[----:B------:R-:W-:-:S04]  /*1b90*/  @!P3 FSETP.GEU.AND P1, PT, R26, -126, PT ;  /* 0xc2fc00001a00b80b */ /* 0x000fc80003f2e000 */
[----:B------:R-:W-:Y:S02]  /*1ba0*/  @!P3 PLOP3.LUT P0, PT, P1, PT, PT, 0x80, 0x8 ;  /* 0x000000000008b81c */ /* 0x000fe40000f0f070 */
[----:B------:R-:W-:-:S11]  /*1bb0*/  ISETP.NE.AND P1, PT, R22, R9, PT ;  /* 0x000000091600720c */ /* 0x000fd60003f25270 */
[----:B------:R-:W-:-:S04]  /*1bc0*/  @!P0 FMUL R26, R26, 0.5 ;  /* 0x3f0000001a1a8820 */ /* 0x000fc80000400000 */
[----:B-1----:R-:W1:Y:S02]  /*1bd0*/  @!P3 MUFU.EX2 R15, R26 ;  /* 0x0000001a000fb308 */ /* 0x002e640000000800 */
[----:B-1----:R-:W-:Y:S01]  /*1be0*/  @!P0 FMUL R15, R15, R15 ;  /* 0x0000000f0f0f8220 */ /* 0x002fe20000400000 */
[----:B------:R-:W-:-:S03]  /*1bf0*/  ISETP.GE.AND P0, PT, R21, UR5, PT ;  /* 0x0000000515007c0c */ /* 0x000fc6000bf06270 */
[----:B--2---:R-:W-:-:S05]  /*1c00*/  @!P3 FFMA R15, R15, R14, R28 ;  /* 0x0000000e0f0fb223 */ /* 0x004fca000000001c */
[----:B------:R1:W-:Y:S05]  /*1c10*/  @!P3 STS [R10], R15 ;  /* 0x0000000f0a00b388 */ /* 0x0003ea0000000800 */
[----:B------:R-:W-:Y:S05]  /*1c20*/  @P0 BRA `(.L_x_13) ;  /* 0x0000000000380947 */ /* 0x000fea0003800000 */
[----:B-1----:R-:W1:Y:S01]  /*1c30*/  LDC.64 R14, c[0x0][0x390] ;  /* 0x0000e400ff0e7b82 */ /* 0x002e620000000a00 */
[----:B0-----:R-:W-:Y:S01]  /*1c40*/  IMAD R21, R21, UR7, R6 ;  /* 0x0000000715157c24 */ /* 0x001fe2000f8e0206 */
[----:B------:R-:W0:Y:S04]  /*1c50*/  LDS R20, [R20+0x1c] ;  /* 0x00001c0014147984 */ /* 0x000e280000000800 */
[----:B------:R-:W2:Y:S01]  /*1c60*/  LDS R24, [R10] ;  /* 0x000000000a187984 */ /* 0x000ea20000000800 */
[----:B-1----:R-:W-:-:S06]  /*1c70*/  IMAD.WIDE R14, R21, 0x4, R14 ;  /* 0x00000004150e7825 */ /* 0x002fcc00078e020e */
[----:B------:R-:W2:Y:S01]  /*1c80*/  LDG.E.CONSTANT R14, desc[UR8][R14.64] ;  /* 0x000000080e0e7981 */ /* 0x000ea2000c1e9900 */
[----:B0-----:R-:W-:-:S04]  /*1c90*/  FADD R21, -R11, R20 ;  /* 0x000000140b157221 */ /* 0x001fc80000000100 */
[----:B------:R-:W-:-:S05]  /*1ca0*/  FMUL R21, R21, 1.4426950216293334961 ;  /* 0x3fb8aa3b15157820 */ /* 0x000fca0000400000 */
[----:B------:R-:W-:-:S13]  /*1cb0*/  FSETP.GEU.AND P0, PT, R21, -126, PT ;  /* 0xc2fc00001500780b */ /* 0x000fda0003f0e000 */
[----:B------:R-:W-:-:S04]  /*1cc0*/  @!P0 FMUL R21, R21, 0.5 ;  /* 0x3f00000015158820 */ /* 0x000fc80000400000 */
[----:B------:R-:W0:Y:S02]  /*1cd0*/  MUFU.EX2 R23, R21 ;  /* 0x0000001500177308 */ /* 0x000e240000000800 */
[----:B0-----:R-:W-:-:S04]  /*1ce0*/  @!P0 FMUL R23, R23, R23 ;  /* 0x0000001717178220 */ /* 0x001fc80000400000 */
[----:B--2---:R-:W-:-:S05]  /*1cf0*/  FFMA R23, R23, R14, R24 ;  /* 0x0000000e17177223 */ /* 0x004fca0000000018 */
[----:B------:R2:W-:Y:S02]  /*1d00*/  STS [R10], R23 ;  /* 0x000000170a007388 */ /* 0x0005e40000000800 */
.L_x_13:
[----:B------:R-:W-:Y:S05]  /*1d10*/  @P1 BRA `(.L_x_14) ;  /* 0xfffffff400901947 */ /* 0x000fea000383ffff */
[----:B------:R-:W-:-:S07]  /*1d20*/  MOV R22, R9 ;  /* 0x0000000900167202 */ /* 0x000fce0000000f00 */
.L_x_12:
[----:B0-----:R-:W0:Y:S02]  /*1d30*/  LDCU UR7, c[0x0][0x3a4] ;  /* 0x00007480ff0777ac */ /* 0x001e240008000800 */
[----:B0-----:R-:W-:-:S04]  /*1d40*/  ULOP3.LUT UR5, UR7, 0x7, URZ, 0xc0, !UPT ;  /* 0x0000000707057892 */ /* 0x001fc8000f8ec0ff */
[----:B------:R-:W-:-:S09]  /*1d50*/  UISETP.NE.AND UP0, UPT, UR5, URZ, UPT ;  /* 0x000000ff0500728c */ /* 0x000fd2000bf05270 */
[----:B------:R-:W-:Y:S05]  /*1d60*/  BRA.U !UP0, `(.L_x_11) ;  /* 0x00000009085c7547 */ /* 0x000fea000b800000 */
[----:B------:R-:W-:-:S04]  /*1d70*/  UIADD3 UR5, UPT, UPT, UR5, -0x1, URZ ;  /* 0xffffffff05057890 */ /* 0x000fc8000fffe0ff */
[----:B------:R-:W-:-:S09]  /*1d80*/  UISETP.GE.U32.AND UP0, UPT, UR5, 0x3, UPT ;  /* 0x000000030500788c */ /* 0x000fd2000bf06070 */
[----:B------:R-:W-:Y:S05]  /*1d90*/  BRA.U !UP0, `(.L_x_15) ;  /* 0x00000005083c7547 */ /* 0x000fea000b800000 */
[----:B------:R-:W0:Y:S01]  /*1da0*/  LDCU UR5, c[0x0][0x398] ;  /* 0x00007300ff0577ac */ /* 0x000e220008000800 */
[----:B------:R-:W-:-:S05]  /*1db0*/  IMAD R21, R19, UR4, R22 ;  /* 0x0000000413157c24 */ /* 0x000fca000f8e0216 */
[----:B0-----:R-:W-:-:S13]  /*1dc0*/  ISETP.GE.AND P3, PT, R21, UR5, PT ;  /* 0x0000000515007c0c */ /* 0x001fda000bf66270 */
[----:B------:R-:W0:Y:S01]  /*1dd0*/  @!P3 LDC R25, c[0x0][0x39c] ;  /* 0x0000e700ff19bb82 */ /* 0x000e220000000800 */
[C---:B--2---:R-:W-:Y:S01]  /*1de0*/  IADD3 R23, PT, PT, R21.reuse, 0x1, RZ ;  /* 0x0000000115177810 */ /* 0x044fe20007ffe0ff */
[----:B------:R-:W-:Y:S06]  /*1df0*/  @!P3 LDS R28, [R10] ;  /* 0x000000000a1cb984 */ /* 0x000fec0000000800 */
[----:B-1----:R-:W1:Y:S01]  /*1e00*/  @!P3 LDC.64 R14, c[0x0][0x390] ;  /* 0x0000e400ff0ebb82 */ /* 0x002e620000000a00 */
[----:B0-----:R-:W-:-:S04]  /*1e10*/  @!P3 IMAD R25, R21, R25, R6 ;  /* 0x000000191519b224 */ /* 0x001fc800078e0206 */
[----:B-1----:R-:W-:-:S06]  /*1e20*/  @!P3 IMAD.WIDE R24, R25, 0x4, R14 ;  /* 0x000000041918b825 */ /* 0x002fcc00078e020e */
[----:B------:R-:W2:Y:S01]  /*1e30*/  @!P3 LDG.E.CONSTANT R24, desc[UR8][R24.64] ;  /* 0x000000081818b981 */ /* 0x000ea2000c1e9900 */
[----:B------:R-:W-:Y:S02]  /*1e40*/  ISETP.GE.AND P2, PT, R23, UR5, PT ;  /* 0x0000000517007c0c */ /* 0x000fe4000bf46270 */
[----:B------:R-:W-:-:S04]  /*1e50*/  IADD3 R15, PT, PT, R7, R22, RZ ;  /* 0x00000016070f7210 */ /* 0x000fc80007ffe0ff */
[----:B------:R-:W-:-:S05]  /*1e60*/  LEA R20, R15, R8, 0x2 ;  /* 0x000000080f147211 */ /* 0x000fca00078e10ff */
[----:B------:R-:W0:Y:S02]  /*1e70*/  @!P3 LDS R26, [R20] ;  /* 0x00000000141ab984 */ /* 0x000e240000000800 */
[----:B------:R-:W1:Y:S08]  /*1e80*/  @!P2 LDC R27, c[0x0][0x39c] ;  /* 0x0000e700ff1bab82 */ /* 0x000e700000000800 */
[----:B------:R-:W3:Y:S01]  /*1e90*/  @!P2 LDC.64 R14, c[0x0][0x390] ;  /* 0x0000e400ff0eab82 */ /* 0x000ee20000000a00 */
[----:B-1----:R-:W-:-:S04]  /*1ea0*/  @!P2 IMAD R23, R23, R27, R6 ;  /* 0x0000001b1717a224 */ /* 0x002fc800078e0206 */
[----:B---3--:R-:W-:-:S05]  /*1eb0*/  @!P2 IMAD.WIDE R14, R23, 0x4, R14 ;  /* 0x00000004170ea825 */ /* 0x008fca00078e020e */
[----:B------:R1:W3:Y:S01]  /*1ec0*/  @!P2 LDG.E.CONSTANT R23, desc[UR8][R14.64] ;  /* 0x000000080e17a981 */ /* 0x0002e2000c1e9900 */
[----:B0-----:R-:W-:Y:S01]  /*1ed0*/  @!P3 FADD R26, -R11, R26 ;  /* 0x0000001a0b1ab221 */ /* 0x001fe20000000100 */
[----:B------:R-:W-:Y:S02]  /*1ee0*/  PLOP3.LUT P0, PT, PT, PT, PT, 0x80, 0x8 ;  /* 0x000000000008781c */ /* 0x000fe40003f0f070 */
[----:B------:R-:W-:Y:S01]  /*1ef0*/  IADD3 R27, PT, PT, R21, 0x2, RZ ;  /* 0x00000002151b7810 */ /* 0x000fe20007ffe0ff */
[----:B------:R-:W-:-:S05]  /*1f00*/  @!P3 FMUL R26, R26, 1.4426950216293334961 ;  /* 0x3fb8aa3b1a1ab820 */ /* 0x000fca0000400000 */
[----:B------:R-:W-:-:S04]  /*1f10*/  @!P3 FSETP.GEU.AND P1, PT, R26, -126, PT ;  /* 0xc2fc00001a00b80b */ /* 0x000fc80003f2e000 */
[----:B------:R-:W-:Y:S02]  /*1f20*/  @!P3 PLOP3.LUT P0, PT, P1, PT, PT, 0x80, 0x8 ;  /* 0x000000000008b81c */ /* 0x000fe40000f0f070 */
[----:B------:R-:W-:-:S11]  /*1f30*/  ISETP.GE.AND P1, PT, R27, UR5, PT ;  /* 0x000000051b007c0c */ /* 0x000fd6000bf26270 */
[----:B------:R-:W-:Y:S02]  /*1f40*/  @!P0 FMUL R26, R26, 0.5 ;  /* 0x3f0000001a1a8820 */ /* 0x000fe40000400000 */
[----:B-1----:R-:W0:Y:S02]  /*1f50*/  @!P1 LDC.64 R14, c[0x0][0x390] ;  /* 0x0000e400ff0e9b82 */ /* 0x002e240000000a00 */
[----:B------:R-:W1:Y:S02]  /*1f60*/  @!P3 MUFU.EX2 R25, R26 ;  /* 0x0000001a0019b308 */ /* 0x000e640000000800 */
[----:B-1----:R-:W-:Y:S01]  /*1f70*/  @!P0 FMUL R25, R25, R25 ;  /* 0x0000001919198220 */ /* 0x002fe20000400000 */
[----:B------:R-:W-:-:S03]  /*1f80*/  PLOP3.LUT P0, PT, PT, PT, PT, 0x80, 0x8 ;  /* 0x000000000008781c */ /* 0x000fc60003f0f070 */
[----:B--2---:R-:W-:Y:S02]  /*1f90*/  @!P3 FFMA R25, R25, R24, R28 ;  /* 0x000000181919b223 */ /* 0x004fe4000000001c */
[----:B------:R-:W1:Y:S02]  /*1fa0*/  @!P1 LDC R24, c[0x0][0x39c] ;  /* 0x0000e700ff189b82 */ /* 0x000e640000000800 */
[----:B-1----:R-:W-:-:S04]  /*1fb0*/  @!P1 IMAD R27, R27, R24, R6 ;  /* 0x000000181b1b9224 */ /* 0x002fc800078e0206 */
[----:B0-----:R-:W-:-:S06]  /*1fc0*/  @!P1 IMAD.WIDE R14, R27, 0x4, R14 ;  /* 0x000000041b0e9825 */ /* 0x001fcc00078e020e */
[----:B------:R0:W2:Y:S01]  /*1fd0*/  @!P1 LDG.E.CONSTANT R14, desc[UR8][R14.64] ;  /* 0x000000080e0e9981 */ /* 0x0000a2000c1e9900 */
[----:B------:R-:W-:-:S03]  /*1fe0*/  IADD3 R21, PT, PT, R21, 0x3, RZ ;  /* 0x0000000315157810 */ /* 0x000fc60007ffe0ff */
[----:B------:R-:W-:Y:S04]  /*1ff0*/  @!P3 STS [R10], R25 ;  /* 0x000000190a00b388 */ /* 0x000fe80000000800 */
[----:B------:R-:W1:Y:S04]  /*2000*/  @!P2 LDS R24, [R20+0x4] ;  /* 0x000004001418a984 */ /* 0x000e680000000800 */
[----:B------:R-:W3:Y:S01]  /*2010*/  @!P2 LDS R27, [R10] ;  /* 0x000000000a1ba984 */ /* 0x000ee20000000800 */
[----:B-1----:R-:W-:-:S04]  /*2020*/  @!P2 FADD R24, -R11, R24 ;  /* 0x000000180b18a221 */ /* 0x002fc80000000100 */
[----:B------:R-:W-:-:S05]  /*2030*/  @!P2 FMUL R24, R24, 1.4426950216293334961 ;  /* 0x3fb8aa3b1818a820 */ /* 0x000fca0000400000 */
[----:B------:R-:W-:-:S04]  /*2040*/  @!P2 FSETP.GEU.AND P3, PT, R24, -126, PT ;  /* 0xc2fc00001800a80b */ /* 0x000fc80003f6e000 */
[----:B------:R-:W-:-:S13]  /*2050*/  @!P2 PLOP3.LUT P0, PT, P3, PT, PT, 0x80, 0x8 ;  /* 0x000000000008a81c */ /* 0x000fda0001f0f070 */
[----:B------:R-:W-:-:S04]  /*2060*/  @!P0 FMUL R24, R24, 0.5 ;  /* 0x3f00000018188820 */ /* 0x000fc80000400000 */
[----:B------:R-:W1:Y:S02]  /*2070*/  @!P2 MUFU.EX2 R26, R24 ;  /* 0x00000018001aa308 */ /* 0x000e640000000800 */
[----:B-1----:R-:W-:Y:S01]  /*2080*/  @!P0 FMUL R26, R26, R26 ;  /* 0x0000001a1a1a8220 */ /* 0x002fe20000400000 */
[----:B------:R-:W-:-:S03]  /*2090*/  PLOP3.LUT P0, PT, PT, PT, PT, 0x80, 0x8 ;  /* 0x000000000008781c */ /* 0x000fc60003f0f070 */
[----:B---3--:R-:W-:-:S05]  /*20a0*/  @!P2 FFMA R23, R26, R23, R27 ;  /* 0x000000171a17a223 */ /* 0x008fca000000001b */
[----:B------:R-:W-:Y:S04]  /*20b0*/  @!P2 STS [R10], R23 ;  /* 0x000000170a00a388 */ /* 0x000fe80000000800 */
[----:B------:R-:W1:Y:S04]  /*20c0*/  @!P1 LDS R26, [R20+0x8] ;  /* 0x00000800141a9984 */ /* 0x000e680000000800 */
[----:B------:R-:W2:Y:S01]  /*20d0*/  @!P1 LDS R28, [R10] ;  /* 0x000000000a1c9984 */ /* 0x000ea20000000800 */
[----:B-1----:R-:W-:-:S04]  /*20e0*/  @!P1 FADD R26, -R11, R26 ;  /* 0x0000001a0b1a9221 */ /* 0x002fc80000000100 */
[----:B------:R-:W-:-:S05]  /*20f0*/  @!P1 FMUL R26, R26, 1.4426950216293334961 ;  /* 0x3fb8aa3b1a1a9820 */ /* 0x000fca0000400000 */
[----:B------:R-:W-:-:S04]  /*2100*/  @!P1 FSETP.GEU.AND P2, PT, R26, -126, PT ;  /* 0xc2fc00001a00980b */ /* 0x000fc80003f4e000 */
[----:B------:R-:W-:-:S13]  /*2110*/  @!P1 PLOP3.LUT P0, PT, P2, PT, PT, 0x80, 0x8 ;  /* 0x000000000008981c */ /* 0x000fda000170f070 */
[----:B------:R-:W-:-:S04]  /*2120*/  @!P0 FMUL R26, R26, 0.5 ;  /* 0x3f0000001a1a8820 */ /* 0x000fc80000400000 */
[----:B0-----:R-:W0:Y:S02]  /*2130*/  @!P1 MUFU.EX2 R15, R26 ;  /* 0x0000001a000f9308 */ /* 0x001e240000000800 */
[----:B0-----:R-:W-:Y:S01]  /*2140*/  @!P0 FMUL R15, R15, R15 ;  /* 0x0000000f0f0f8220 */ /* 0x001fe20000400000 */
[----:B------:R-:W-:-:S03]  /*2150*/  ISETP.GE.AND P0, PT, R21, UR5, PT ;  /* 0x0000000515007c0c */ /* 0x000fc6000bf06270 */
[----:B--2---:R-:W-:-:S05]  /*2160*/  @!P1 FFMA R15, R15, R14, R28 ;  /* 0x0000000e0f0f9223 */ /* 0x004fca000000001c */
[----:B------:R0:W-:Y:S05]  /*2170*/  @!P1 STS [R10], R15 ;  /* 0x0000000f0a009388 */ /* 0x0001ea0000000800 */
[----:B------:R-:W-:Y:S05]  /*2180*/  @P0 BRA `(.L_x_16) ;  /* 0x00000000003c0947 */ /* 0x000fea0003800000 */
[----:B0-----:R-:W0:Y:S01]  /*2190*/  LDC.64 R14, c[0x0][0x390] ;  /* 0x0000e400ff0e7b82 */ /* 0x001e220000000a00 */
[----:B------:R-:W1:Y:S01]  /*21a0*/  LDCU UR5, c[0x0][0x39c] ;  /* 0x00007380ff0577ac */ /* 0x000e620008000800 */
[----:B------:R-:W2:Y:S04]  /*21b0*/  LDS R20, [R20+0xc] ;  /* 0x00000c0014147984 */ /* 0x000ea80000000800 */
[----:B------:R-:W3:Y:S01]  /*21c0*/  LDS R24, [R10] ;  /* 0x000000000a187984 */ /* 0x000ee20000000800 */
[----:B-1----:R-:W-:-:S04]  /*21d0*/  IMAD R21, R21, UR5, R6 ;  /* 0x0000000515157c24 */ /* 0x002fc8000f8e0206 */
[----:B0-----:R-:W-:-:S06]  /*21e0*/  IMAD.WIDE R14, R21, 0x4, R14 ;  /* 0x00000004150e7825 */ /* 0x001fcc00078e020e */
[----:B------:R-:W3:Y:S01]  /*21f0*/  LDG.E.CONSTANT R14, desc[UR8][R14.64] ;  /* 0x000000080e0e7981 */ /* 0x000ee2000c1e9900 */
[----:B--2---:R-:W-:-:S04]  /*2200*/  FADD R21, -R11, R20 ;  /* 0x000000140b157221 */ /* 0x004fc80000000100 */
[----:B------:R-:W-:-:S05]  /*2210*/  FMUL R21, R21, 1.4426950216293334961 ;  /* 0x3fb8aa3b15157820 */ /* 0x000fca0000400000 */
[----:B------:R-:W-:-:S13]  /*2220*/  FSETP.GEU.AND P0, PT, R21, -126, PT ;  /* 0xc2fc00001500780b */ /* 0x000fda0003f0e000 */
[----:B------:R-:W-:-:S04]  /*2230*/  @!P0 FMUL R21, R21, 0.5 ;  /* 0x3f00000015158820 */ /* 0x000fc80000400000 */
[----:B------:R-:W0:Y:S02]  /*2240*/  MUFU.EX2 R23, R21 ;  /* 0x0000001500177308 */ /* 0x000e240000000800 */
[----:B0-----:R-:W-:-:S04]  /*2250*/  @!P0 FMUL R23, R23, R23 ;  /* 0x0000001717178220 */ /* 0x001fc80000400000 */
[----:B---3--:R-:W-:-:S05]  /*2260*/  FFMA R23, R23, R14, R24 ;  /* 0x0000000e17177223 */ /* 0x008fca0000000018 */
[----:B------:R1:W-:Y:S02]  /*2270*/  STS [R10], R23 ;  /* 0x000000170a007388 */ /* 0x0003e40000000800 */
.L_x_16:
[----:B------:R-:W-:-:S07]  /*2280*/  IADD3 R22, PT, PT, R22, 0x4, RZ ;  /* 0x0000000416167810 */ /* 0x000fce0007ffe0ff */
.L_x_15:
[----:B------:R-:W-:-:S04]  /*2290*/  ULOP3.LUT UR7, UR7, 0x3, URZ, 0xc0, !UPT ;  /* 0x0000000307077892 */ /* 0x000fc8000f8ec0ff */
[----:B------:R-:W-:-:S09]  /*22a0*/  UISETP.NE.AND UP0, UPT, UR7, URZ, UPT ;  /* 0x000000ff0700728c */ /* 0x000fd2000bf05270 */
[----:B------:R-:W-:Y:S05]  /*22b0*/  BRA.U !UP0, `(.L_x_11) ;  /* 0x0000000508087547 */ /* 0x000fea000b800000 */
[----:B------:R-:W-:-:S09]  /*22c0*/  UISETP.NE.AND UP0, UPT, UR7, 0x1, UPT ;  /* 0x000000010700788c */ /* 0x000fd2000bf05270 */
[----:B------:R-:W-:Y:S05]  /*22d0*/  BRA.U !UP0, `(.L_x_17) ;  /* 0x0000000108a47547 */ /* 0x000fea000b800000 */
[----:B------:R-:W3:Y:S01]  /*22e0*/  LDCU UR5, c[0x0][0x398] ;  /* 0x00007300ff0577ac */ /* 0x000ee20008000800 */
[----:B------:R-:W-:-:S05]  /*22f0*/  IMAD R21, R19, UR4, R22 ;  /* 0x0000000413157c24 */ /* 0x000fca000f8e0216 */
[----:B---3--:R-:W-:-:S13]  /*2300*/  ISETP.GE.AND P1, PT, R21, UR5, PT ;  /* 0x0000000515007c0c */ /* 0x008fda000bf26270 */
[----:B-12---:R-:W1:Y:S08]  /*2310*/  @!P1 LDC R23, c[0x0][0x39c] ;  /* 0x0000e700ff179b82 */ /* 0x006e700000000800 */
[----:B0-----:R-:W0:Y:S01]  /*2320*/  @!P1 LDC.64 R14, c[0x0][0x390] ;  /* 0x0000e400ff0e9b82 */ /* 0x001e220000000a00 */
[----:B-1----:R-:W-:-:S04]  /*2330*/  @!P1 IMAD R23, R21, R23, R6 ;  /* 0x0000001715179224 */ /* 0x002fc800078e0206 */
[----:B0-----:R-:W-:-:S06]  /*2340*/  @!P1 IMAD.WIDE R14, R23, 0x4, R14 ;  /* 0x00000004170e9825 */ /* 0x001fcc00078e020e */
[----:B------:R0:W2:Y:S01]  /*2350*/  @!P1 LDG.E.CONSTANT R15, desc[UR8][R14.64] ;  /* 0x000000080e0f9981 */ /* 0x0000a2000c1e9900 */
[----:B------:R-:W-:Y:S02]  /*2360*/  IADD3 R23, PT, PT, R7, R22, RZ ;  /* 0x0000001607177210 */ /* 0x000fe40007ffe0ff */
[----:B------:R-:W-:Y:S02]  /*2370*/  PLOP3.LUT P0, PT, PT, PT, PT, 0x80, 0x8 ;  /* 0x000000000008781c */ /* 0x000fe40003f0f070 */
[----:B------:R-:W-:Y:S02]  /*2380*/  LEA R20, R23, R8, 0x2 ;  /* 0x0000000817147211 */ /* 0x000fe400078e10ff */
[----:B------:R-:W-:Y:S01]  /*2390*/  @!P1 LDS R23, [R10] ;  /* 0x000000000a179984 */ /* 0x000fe20000000800 */
[----:B------:R-:W-:-:S03]  /*23a0*/  IADD3 R21, PT, PT, R21, 0x1, RZ ;  /* 0x0000000115157810 */ /* 0x000fc60007ffe0ff */
[----:B------:R-:W1:Y:S02]  /*23b0*/  @!P1 LDS R24, [R20] ;  /* 0x0000000014189984 */ /* 0x000e640000000800 */
        /* <DEDUP_REMOVED lines=26> */
.L_x_18:
[----:B------:R-:W-:-:S07]  /*2560*/  IADD3 R22, PT, PT, R22, 0x2, RZ ;  /* 0x0000000216167810 */ /* 0x000fce0007ffe0ff */
.L_x_17:
[----:B------:R-:W-:-:S13]  /*2570*/  LOP3.LUT P0, RZ, R19, 0x1, RZ, 0xc0, !PT ;  /* 0x0000000113ff7812 */ /* 0x000fda000780c0ff */
[----:B------:R-:W-:Y:S05]  /*2580*/  @!P0 BRA `(.L_x_11) ;  /* 0x0000000000548947 */ /* 0x000fea0003800000 */
[----:B------:R-:W3:Y:S01]  /*2590*/  LDCU UR5, c[0x0][0x398] ;  /* 0x00007300ff0577ac */ /* 0x000ee20008000800 */
[----:B------:R-:W-:-:S05]  /*25a0*/  IMAD R19, R19, UR4, R22 ;  /* 0x0000000413137c24 */ /* 0x000fca000f8e0216 */
[----:B---3--:R-:W-:-:S13]  /*25b0*/  ISETP.GE.AND P0, PT, R19, UR5, PT ;  /* 0x0000000513007c0c */ /* 0x008fda000bf06270 */
[----:B------:R-:W-:Y:S05]  /*25c0*/  @P0 BRA `(.L_x_11) ;  /* 0x0000000000440947 */ /* 0x000fea0003800000 */
[----:B01----:R-:W0:Y:S01]  /*25d0*/  LDC.64 R14, c[0x0][0x390] ;  /* 0x0000e400ff0e7b82 */ /* 0x003e220000000a00 */
[----:B------:R-:W1:Y:S02]  /*25e0*/  LDCU UR5, c[0x0][0x39c] ;  /* 0x00007380ff0577ac */ /* 0x000e640008000800 */
[----:B-1----:R-:W-:-:S04]  /*25f0*/  IMAD R19, R19, UR5, R6 ;  /* 0x0000000513137c24 */ /* 0x002fc8000f8e0206 */
[----:B0-----:R-:W-:-:S06]  /*2600*/  IMAD.WIDE R14, R19, 0x4, R14 ;  /* 0x00000004130e7825 */ /* 0x001fcc00078e020e */
[----:B------:R-:W3:Y:S01]  /*2610*/  LDG.E.CONSTANT R14, desc[UR8][R14.64] ;  /* 0x000000080e0e7981 */ /* 0x000ee2000c1e9900 */
[----:B------:R-:W-:-:S03]  /*2620*/  IADD3 R19, PT, PT, R7, R22, RZ ;  /* 0x0000001607137210 */ /* 0x000fc60007ffe0ff */
[----:B------:R-:W-:Y:S01]  /*2630*/  LDS R22, [R10] ;  /* 0x000000000a167984 */ /* 0x000fe20000000800 */
[----:B------:R-:W-:-:S05]  /*2640*/  LEA R19, R19, R8, 0x2 ;  /* 0x0000000813137211 */ /* 0x000fca00078e10ff */
[----:B------:R-:W0:Y:S02]  /*2650*/  LDS R20, [R19] ;  /* 0x0000000013147984 */ /* 0x000e240000000800 */
[----:B0-----:R-:W-:-:S04]  /*2660*/  FADD R20, -R11, R20 ;  /* 0x000000140b147221 */ /* 0x001fc80000000100 */
[----:B------:R-:W-:-:S05]  /*2670*/  FMUL R20, R20, 1.4426950216293334961 ;  /* 0x3fb8aa3b14147820 */ /* 0x000fca0000400000 */
[----:B------:R-:W-:-:S13]  /*2680*/  FSETP.GEU.AND P0, PT, R20, -126, PT ;  /* 0xc2fc00001400780b */ /* 0x000fda0003f0e000 */
[----:B------:R-:W-:-:S04]  /*2690*/  @!P0 FMUL R20, R20, 0.5 ;  /* 0x3f00000014148820 */ /* 0x000fc80000400000 */
[----:B------:R-:W0:Y:S02]  /*26a0*/  MUFU.EX2 R21, R20 ;  /* 0x0000001400157308 */ /* 0x000e240000000800 */
[----:B0-----:R-:W-:-:S04]  /*26b0*/  @!P0 FMUL R21, R21, R21 ;  /* 0x0000001515158220 */ /* 0x001fc80000400000 */
[----:B---3--:R-:W-:-:S05]  /*26c0*/  FFMA R21, R21, R14, R22 ;  /* 0x0000000e15157223 */ /* 0x008fca0000000016 */
[----:B------:R3:W-:Y:S02]  /*26d0*/  STS [R10], R21 ;  /* 0x000000150a007388 */ /* 0x0007e40000000800 */
.L_x_11:
[----:B------:R-:W-:Y:S01]  /*26e0*/  FADD R14, -R11, R18 ;  /* 0x000000120b0e7221 */ /* 0x000fe20000000100 */
[----:B------:R-:W-:Y:S01]  /*26f0*/  UIADD3 UR4, UPT, UPT, UR4, 0x1, URZ ;  /* 0x0000000104047890 */ /* 0x000fe2000fffe0ff */
[----:B------:R-:W4:Y:S02]  /*2700*/  LDS R18, [R10] ;  /* 0x000000000a127984 */ /* 0x000f240000000800 */
[----:B------:R-:W-:Y:S01]  /*2710*/  FMUL R14, R14, 1.4426950216293334961 ;  /* 0x3fb8aa3b0e0e7820 */ /* 0x000fe20000400000 */
[----:B------:R-:W-:Y:S02]  /*2720*/  BAR.SYNC.DEFER_BLOCKING 0x0 ;  /* 0x0000000000007b1d */ /* 0x000fe40000010000 */
[----:B------:R-:W-:Y:S02]  /*2730*/  ISETP.NE.AND P1, PT, R2, UR4, PT ;  /* 0x0000000402007c0c */ /* 0x000fe4000bf25270 */
[----:B------:R-:W-:-:S13]  /*2740*/  FSETP.GEU.AND P0, PT, R14, -126, PT ;  /* 0xc2fc00000e00780b */ /* 0x000fda0003f0e000 */
[----:B------:R-:W-:-:S04]  /*2750*/  @!P0 FMUL R14, R14, 0.5 ;  /* 0x3f0000000e0e8820 */ /* 0x000fc80000400000 */
[----:B01----:R-:W0:Y:S02]  /*2760*/  MUFU.EX2 R15, R14 ;  /* 0x0000000e000f7308 */ /* 0x003e240000000800 */
[----:B0-----:R-:W-:-:S04]  /*2770*/  @!P0 FMUL R15, R15, R15 ;  /* 0x0000000f0f0f8220 */ /* 0x001fc80000400000 */
[----:B----4-:R-:W-:Y:S01]  /*2780*/  FFMA R4, R15, R4, R18 ;  /* 0x000000040f047223 */ /* 0x010fe20000000012 */
[----:B------:R-:W-:Y:S06]  /*2790*/  @P1 BRA `(.L_x_19) ;  /* 0xffffffdc00101947 */ /* 0x000fec000383ffff */
.L_x_0:
[----:B------:R-:W0:Y:S02]  /*27a0*/  LDCU.64 UR10, c[0x0][0x398] ;  /* 0x00007300ff0a77ac */ /* 0x000e240008000a00 */
[----:B0-----:R-:W-:-:S04]  /*27b0*/  ISETP.GE.AND P0, PT, R6, UR11, PT ;  /* 0x0000000b06007c0c */ /* 0x001fc8000bf06270 */
[----:B------:R-:W-:-:S13]  /*27c0*/  ISETP.GE.OR P0, PT, R5, UR10, P0 ;  /* 0x0000000a05007c0c */ /* 0x000fda0008706670 */
[----:B------:R-:W-:Y:S05]  /*27d0*/  @P0 EXIT ;  /* 0x000000000000094d */ /* 0x000fea0003800000 */
[----:B------:R-:W-:Y:S01]  /*27e0*/  MOV R0, R3 ;  /* 0x0000000300007202 */ /* 0x000fe20000000f00 */
[----:B------:R-:W-:Y:S01]  /*27f0*/  HFMA2 R7, -RZ, RZ, 1.875, 0 ;  /* 0x3f800000ff077431 */ /* 0x000fe200000001ff */
[----:B------:R-:W0:Y:S01]  /*2800*/  LDC.64 R2, c[0x0][0x3a8] ;  /* 0x0000ea00ff027b82 */ /* 0x000e220000000a00 */
[----:B------:R-:W-:Y:S01]  /*2810*/  IMAD R5, R5, UR11, R6 ;  /* 0x0000000b05057c24 */ /* 0x000fe2000f8e0206 */
[----:B------:R-:W-:-:S04]  /*2820*/  FSETP.GEU.AND P0, PT, |R0|, 1.175494350822287508e-38, PT ;  /* 0x008000000000780b */ /* 0x000fc80003f0e200 */
[----:B------:R-:W-:-:S09]  /*2830*/  FSEL R7, R7, 16777216, P0 ;  /* 0x4b80000007077808 */ /* 0x000fd20000000000 */
[----:B------:R-:W-:-:S06]  /*2840*/  @!P0 FMUL R0, R0, 16777216 ;  /* 0x4b80000000008820 */ /* 0x000fcc0000400000 */
[----:B------:R-:W1:Y:S01]  /*2850*/  MUFU.RCP R0, R0 ;  /* 0x0000000000007308 */ /* 0x000e620000001000 */
[----:B0-----:R-:W-:-:S04]  /*2860*/  IMAD.WIDE R2, R5, 0x4, R2 ;  /* 0x0000000405027825 */ /* 0x001fc800078e0202 */
[----:B-1----:R-:W-:-:S04]  /*2870*/  FMUL R7, R0, R7 ;  /* 0x0000000700077220 */ /* 0x002fc80000400000 */
[----:B------:R-:W-:-:S05]  /*2880*/  FMUL R7, R7, R4 ;  /* 0x0000000407077220 */ /* 0x000fca0000400000 */
[----:B------:R-:W-:Y:S01]  /*2890*/  STG.E desc[UR8][R2.64], R7 ;  /* 0x0000000702007986 */ /* 0x000fe2000c101908 */
[----:B------:R-:W-:Y:S05]  /*28a0*/  EXIT ;  /* 0x000000000000794d */ /* 0x000fea0003800000 */
.L_x_20:
[----:B------:R-:W-:-:S00]  /*28b0*/  BRA `(.L_x_20) ;  /* 0xfffffffc00fc7947 */ /* 0x000fc0000383ffff */
[----:B------:R-:W-:-:S00]  /*28c0*/  NOP ;  /* 0x0000000000007918 */ /* 0x000fc00000000000 */
        /* <DEDUP_REMOVED lines=11> */
.L_x_21:


//--------------------- .nv.shared._Z16_attentionKernelPKfS0_S0_iiiiPf --------------------------
	.section	.nv.shared._Z16_attentionKernelPKfS0_S0_iiiiPf,"aw",@nobits
	.sectionflags	@""
	.align	16
	.zero		1024


//--------------------- .nv.shared.reserved.0     --------------------------
	.section	.nv.shared.reserved.0,"aw",@nobits
	.weak		__nv_reservedSMEM_offset_0_alias
	.size		__nv_reservedSMEM_offset_0_alias, 0, 64
	.other		__nv_reservedSMEM_offset_0_alias,@"STO_CUDA_RESERVED_SHARED STV_DEFAULT"
__nv_reservedSMEM_offset_0_alias:
	.zero		0
	.zero		64


//--------------------- .nv.global                --------------------------
	.section	.nv.global,"aw",@nobits
.nv.global:
	.type		_ZN34_INTERNAL_ee8ac204_4_k_cu_93dd87b44cuda3std3__48in_placeE,@object
	.size		_ZN34_INTERNAL_ee8ac204_4_k_cu_93dd87b44cuda3std3__48in_placeE,(_ZN34_INTERNAL_ee8ac204_4_k_cu_93dd87b44cuda3std6ranges3__45__cpo8distanceE - _ZN34_INTERNAL_ee8ac204_4_k_cu_93dd87b44cuda3std3__48in_placeE)
_ZN34_INTERNAL_ee8ac204_4_k_cu_93dd87b44cuda3std3__48in_placeE:
	.zero		1
	.type		_ZN34_INTERNAL_ee8ac204_4_k_cu_93dd87b44cuda3std6ranges3__45__cpo8distanceE,@object
	.size		_ZN34_INTERNAL_ee8ac204_4_k_cu_93dd87b44cuda3std6ranges3__45__cpo8distanceE,(_ZN34_INTERNAL_ee8ac204_4_k_cu_93dd87b44cuda3std3__45__cpo6cbeginE - _ZN34_INTERNAL_ee8ac204_4_k_cu_93dd87b44cuda3std6ranges3__45__cpo8distanceE)
_ZN34_INTERNAL_ee8ac204_4_k_cu_93dd87b44cuda3std6ranges3__45__cpo8distanceE:
	.zero		1
	.type		_ZN34_INTERNAL_ee8ac204_4_k_cu_93dd87b44cuda3std3__45__cpo6cbeginE,@object
	.size		_ZN34_INTERNAL_ee8ac204_4_k_cu_93dd87b44cuda3std3__45__cpo6cbeginE,(_ZN34_INTERNAL_ee8ac204_4_k_cu_93dd87b44cuda3std6ranges3__45__cpo7advanceE - _ZN34_INTERNAL_ee8ac204_4_k_cu_93dd87b44cuda3std3__45__cpo6cbeginE)
_ZN34_INTERNAL_ee8ac204_4_k_cu_93dd87b44cuda3std3__45__cpo6cbeginE:
	.zero		1
	.type		_ZN34_INTERNAL_ee8ac204_4_k_cu_93dd87b44cuda3std6ranges3__45__cpo7advanceE,@object
	.size		_ZN34_INTERNAL_ee8ac204_4_k_cu_93dd87b44cuda3std6ranges3__45__cpo7advanceE,(_ZN34_INTERNAL_ee8ac204_4_k_cu_93dd87b44cuda3std3__45__cpo7crbeginE - _ZN34_INTERNAL_ee8ac204_4_k_cu_93dd87b44cuda3std6ranges3__45__cpo7advanceE)
_ZN34_INTERNAL_ee8ac204_4_k_cu_93dd87b44cuda3std6ranges3__45__cpo7advanceE:
	.zero		1
	.type		_ZN34_INTERNAL_ee8ac204_4_k_cu_93dd87b44cuda3std3__45__cpo7crbeginE,@object
	.size		_ZN34_INTERNAL_ee8ac204_4_k_cu_93dd87b44cuda3std3__45__cpo7crbeginE,(_ZN34_INTERNAL_ee8ac204_4_k_cu_93dd87b44cuda3std6ranges3__45__cpo4dataE - _ZN34_INTERNAL_ee8ac204_4_k_cu_93dd87b44cuda3std3__45__cpo7crbeginE)
_ZN34_INTERNAL_ee8ac204_4_k_cu_93dd87b44cuda3std3__45__cpo7crbeginE:
	.zero		1
	.type		_ZN34_INTERNAL_ee8ac204_4_k_cu_93dd87b44cuda3std6ranges3__45__cpo4dataE,@object
	.size		_ZN34_INTERNAL_ee8ac204_4_k_cu_93dd87b44cuda3std6ranges3__45__cpo4dataE,(_ZN34_INTERNAL_ee8ac204_4_k_cu_93dd87b44cuda3std6ranges3__45__cpo5beginE - _ZN34_INTERNAL_ee8ac204_4_k_cu_93dd87b44cuda3std6ranges3__45__cpo4dataE)
_ZN34_INTERNAL_ee8ac204_4_k_cu_93dd87b44cuda3std6ranges3__45__cpo4dataE:
	.zero		1
	.type		_ZN34_INTERNAL_ee8ac204_4_k_cu_93dd87b44cuda3std6ranges3__45__cpo5beginE,@object
	.size		_ZN34_INTERNAL_ee8ac204_4_k_cu_93dd87b44cuda3std6ranges3__45__cpo5beginE,(_ZN34_INTERNAL_ee8ac204_4_k_cu_93dd87b44cuda3std3__436_GLOBAL__N__ee8ac204_4_k_cu_93dd87b46ignoreE - _ZN34_INTERNAL_ee8ac204_4_k_cu_93dd87b44cuda3std6ranges3__45__cpo5beginE)
_ZN34_INTERNAL_ee8ac204_4_k_cu_93dd87b44cuda3std6ranges3__45__cpo5beginE:
	.zero		1
	.type		_ZN34_INTERNAL_ee8ac204_4_k_cu_93dd87b44cuda3std3__436_GLOBAL__N__ee8ac204_4_k_cu_93dd87b46ignoreE,@object
	.size		_ZN34_INTERNAL_ee8ac204_4_k_cu_93dd87b44cuda3std3__436_GLOBAL__N__ee8ac204_4_k_cu_93dd87b46ignoreE,(_ZN34_INTERNAL_ee8ac204_4_k_cu_93dd87b44cuda3std6ranges3__45__cpo4sizeE - _ZN34_INTERNAL_ee8ac204_4_k_cu_93dd87b44cuda3std3__436_GLOBAL__N__ee8ac204_4_k_cu_93dd87b46ignoreE)
_ZN34_INTERNAL_ee8ac204_4_k_cu_93dd87b44cuda3std3__436_GLOBAL__N__ee8ac204_4_k_cu_93dd87b46ignoreE:
	.zero		1
	.type		_ZN34_INTERNAL_ee8ac204_4_k_cu_93dd87b44cuda3std6ranges3__45__cpo4sizeE,@object
	.size		_ZN34_INTERNAL_ee8ac204_4_k_cu_93dd87b44cuda3std6ranges3__45__cpo4sizeE,(_ZN34_INTERNAL_ee8ac204_4_k_cu_93dd87b44cuda3std3__45__cpo5beginE - _ZN34_INTERNAL_ee8ac204_4_k_cu_93dd87b44cuda3std6ranges3__45__cpo4sizeE)
_ZN34_INTERNAL_ee8ac204_4_k_cu_93dd87b44cuda3std6ranges3__45__cpo4sizeE:
	.zero		1
	.type		_ZN34_INTERNAL_ee8ac204_4_k_cu_93dd87b44cuda3std3__45__cpo5beginE,@object
	.size		_ZN34_INTERNAL_ee8ac204_4_k_cu_93dd87b44cuda3std3__45__cpo5beginE,(_ZN34_INTERNAL_ee8ac204_4_k_cu_93dd87b44cuda3std6ranges3__45__cpo6cbeginE - _ZN34_INTERNAL_ee8ac204_4_k_cu_93dd87b44cuda3std3__45__cpo5beginE)
_ZN34_INTERNAL_ee8ac204_4_k_cu_93dd87b44cuda3std3__45__cpo5beginE:
	.zero		1
	.type		_ZN34_INTERNAL_ee8ac204_4_k_cu_93dd87b44cuda3std6ranges3__45__cpo6cbeginE,@object
	.size		_ZN34_INTERNAL_ee8ac204_4_k_cu_93dd87b44cuda3std6ranges3__45__cpo6cbeginE,(_ZN34_INTERNAL_ee8ac204_4_k_cu_93dd87b44cuda3std3__45__cpo6rbeginE - _ZN34_INTERNAL_ee8ac204_4_k_cu_93dd87b44cuda3std6ranges3__45__cpo6cbeginE)
_ZN34_INTERNAL_ee8ac204_4_k_cu_93dd87b44cuda3std6ranges3__45__cpo6cbeginE:
	.zero		1
	.type		_ZN34_INTERNAL_ee8ac204_4_k_cu_93dd87b44cuda3std3__45__cpo6rbeginE,@object
	.size		_ZN34_INTERNAL_ee8ac204_4_k_cu_93dd87b44cuda3std3__45__cpo6rbeginE,(_ZN34_INTERNAL_ee8ac204_4_k_cu_93dd87b44cuda3std6ranges3__45__cpo4nextE - _ZN34_INTERNAL_ee8ac204_4_k_cu_93dd87b44cuda3std3__45__cpo6rbeginE)
_ZN34_INTERNAL_ee8ac204_4_k_cu_93dd87b44cuda3std3__45__cpo6rbeginE:
	.zero		1
	.type		_ZN34_INTERNAL_ee8ac204_4_k_cu_93dd87b44cuda3std6ranges3__45__cpo4nextE,@object
	.size		_ZN34_INTERNAL_ee8ac204_4_k_cu_93dd87b44cuda3std6ranges3__45__cpo4nextE,(_ZN34_INTERNAL_ee8ac204_4_k_cu_93dd87b44cuda3std6ranges3__45__cpo4swapE - _ZN34_INTERNAL_ee8ac204_4_k_cu_93dd87b44cuda3std6ranges3__45__cpo4nextE)
_ZN34_INTERNAL_ee8ac204_4_k_cu_93dd87b44cuda3std6ranges3__45__cpo4nextE:
	.zero		1
	.type		_ZN34_INTERNAL_ee8ac204_4_k_cu_93dd87b44cuda3std6ranges3__45__cpo4swapE,@object
	.size		_ZN34_INTERNAL_ee8ac204_4_k_cu_93dd87b44cuda3std6ranges3__45__cpo4swapE,(_ZN34_INTERNAL_ee8ac204_4_k_cu_93dd87b44cuda3std3__420unreachable_sentinelE - _ZN34_INTERNAL_ee8ac204_4_k_cu_93dd87b44cuda3std6ranges3__45__cpo4swapE)
_ZN34_INTERNAL_ee8ac204_4_k_cu_93dd87b44cuda3std6ranges3__45__cpo4swapE:
	.zero		1
	.type		_ZN34_INTERNAL_ee8ac204_4_k_cu_93dd87b44cuda3std3__420unreachable_sentinelE,@object
	.size		_ZN34_INTERNAL_ee8ac204_4_k_cu_93dd87b44cuda3std3__420unreachable_sentinelE,(_ZN34_INTERNAL_ee8ac204_4_k_cu_93dd87b46thrust24THRUST_300001_SM_1000_NS6system6detail10sequential3seqE - _ZN34_INTERNAL_ee8ac204_4_k_cu_93dd87b44cuda3std3__420unreachable_sentinelE)
_ZN34_INTERNAL_ee8ac204_4_k_cu_93dd87b44cuda3std3__420unreachable_sentinelE:
	.zero		1
	.type		_ZN34_INTERNAL_ee8ac204_4_k_cu_93dd87b46thrust24THRUST_300001_SM_1000_NS6system6detail10sequential3seqE,@object
	.size		_ZN34_INTERNAL_ee8ac204_4_k_cu_93dd87b46thrust24THRUST_300001_SM_1000_NS6system6detail10sequential3seqE,(_ZN34_INTERNAL_ee8ac204_4_k_cu_93dd87b44cuda3std3__45__cpo4cendE - _ZN34_INTERNAL_ee8ac204_4_k_cu_93dd87b46thrust24THRUST_300001_SM_1000_NS6system6detail10sequential3seqE)
_ZN34_INTERNAL_ee8ac204_4_k_cu_93dd87b46thrust24THRUST_300001_SM_1000_NS6system6detail10sequential3seqE:
	.zero		1
	.type		_ZN34_INTERNAL_ee8ac204_4_k_cu_93dd87b44cuda3std3__45__cpo4cendE,@object
	.size		_ZN34_INTERNAL_ee8ac204_4_k_cu_93dd87b44cuda3std3__45__cpo4cendE,(_ZN34_INTERNAL_ee8ac204_4_k_cu_93dd87b44cuda3std6ranges3__45__cpo9iter_swapE - _ZN34_INTERNAL_ee8ac204_4_k_cu_93dd87b44cuda3std3__45__cpo4cendE)
_ZN34_INTERNAL_ee8ac204_4_k_cu_93dd87b44cuda3std3__45__cpo4cendE:
	.zero		1
	.type		_ZN34_INTERNAL_ee8ac204_4_k_cu_93dd87b44cuda3std6ranges3__45__cpo9iter_swapE,@object
	.size		_ZN34_INTERNAL_ee8ac204_4_k_cu_93dd87b44cuda3std6ranges3__45__cpo9iter_swapE,(_ZN34_INTERNAL_ee8ac204_4_k_cu_93dd87b44cuda3std3__45__cpo5crendE - _ZN34_INTERNAL_ee8ac204_4_k_cu_93dd87b44cuda3std6ranges3__45__cpo9iter_swapE)
_ZN34_INTERNAL_ee8ac204_4_k_cu_93dd87b44cuda3std6ranges3__45__cpo9iter_swapE:
	.zero		1
	.type		_ZN34_INTERNAL_ee8ac204_4_k_cu_93dd87b44cuda3std3__45__cpo5crendE,@object
	.size		_ZN34_INTERNAL_ee8ac204_4_k_cu_93dd87b44cuda3std3__45__cpo5crendE,(_ZN34_INTERNAL_ee8ac204_4_k_cu_93dd87b44cuda3std6ranges3__45__cpo5cdataE - _ZN34_INTERNAL_ee8ac204_4_k_cu_93dd87b44cuda3std3__45__cpo5crendE)
_ZN34_INTERNAL_ee8ac204_4_k_cu_93dd87b44cuda3std3__45__cpo5crendE:
	.zero		1
	.type		_ZN34_INTERNAL_ee8ac204_4_k_cu_93dd87b44cuda3std6ranges3__45__cpo5cdataE,@object
	.size		_ZN34_INTERNAL_ee8ac204_4_k_cu_93dd87b44cuda3std6ranges3__45__cpo5cdataE,(_ZN34_INTERNAL_ee8ac204_4_k_cu_93dd87b44cuda3std6ranges3__45__cpo3endE - _ZN34_INTERNAL_ee8ac204_4_k_cu_93dd87b44cuda3std6ranges3__45__cpo5cdataE)
_ZN34_INTERNAL_ee8ac204_4_k_cu_93dd87b44cuda3std6ranges3__45__cpo5cdataE:
	.zero		1
	.type		_ZN34_INTERNAL_ee8ac204_4_k_cu_93dd87b44cuda3std6ranges3__45__cpo3endE,@object
	.size		_ZN34_INTERNAL_ee8ac204_4_k_cu_93dd87b44cuda3std6ranges3__45__cpo3endE,(_ZN34_INTERNAL_ee8ac204_4_k_cu_93dd87b44cuda3std3__419piecewise_constructE - _ZN34_INTERNAL_ee8ac204_4_k_cu_93dd87b44cuda3std6ranges3__45__cpo3endE)
_ZN34_INTERNAL_ee8ac204_4_k_cu_93dd87b44cuda3std6ranges3__45__cpo3endE:
	.zero		1
	.type		_ZN34_INTERNAL_ee8ac204_4_k_cu_93dd87b44cuda3std3__419piecewise_constructE,@object
	.size		_ZN34_INTERNAL_ee8ac204_4_k_cu_93dd87b44cuda3std3__419piecewise_constructE,(_ZN34_INTERNAL_ee8ac204_4_k_cu_93dd87b44cuda3std6ranges3__45__cpo5ssizeE - _ZN34_INTERNAL_ee8ac204_4_k_cu_93dd87b44cuda3std3__419piecewise_constructE)
_ZN34_INTERNAL_ee8ac204_4_k_cu_93dd87b44cuda3std3__419piecewise_constructE:
	.zero		1
	.type		_ZN34_INTERNAL_ee8ac204_4_k_cu_93dd87b44cuda3std6ranges3__45__cpo5ssizeE,@object
	.size		_ZN34_INTERNAL_ee8ac204_4_k_cu_93dd87b44cuda3std6ranges3__45__cpo5ssizeE,(_ZN34_INTERNAL_ee8ac204_4_k_cu_93dd87b44cuda3std3__45__cpo3endE - _ZN34_INTERNAL_ee8ac204_4_k_cu_93dd87b44cuda3std6ranges3__45__cpo5ssizeE)
_ZN34_INTERNAL_ee8ac204_4_k_cu_93dd87b44cuda3std6ranges3__45__cpo5ssizeE:
	.zero		1
	.type		_ZN34_INTERNAL_ee8ac204_4_k_cu_93dd87b44cuda3std3__45__cpo3endE,@object
	.size		_ZN34_INTERNAL_ee8ac204_4_k_cu_93dd87b44cuda3std3__45__cpo3endE,(_ZN34_INTERNAL_ee8ac204_4_k_cu_93dd87b44cuda3std6ranges3__45__cpo4cendE - _ZN34_INTERNAL_ee8ac204_4_k_cu_93dd87b44cuda3std3__45__cpo3endE)
_ZN34_INTERNAL_ee8ac204_4_k_cu_93dd87b44cuda3std3__45__cpo3endE:
	.zero		1
	.type		_ZN34_INTERNAL_ee8ac204_4_k_cu_93dd87b44cuda3std6ranges3__45__cpo4cendE,@object
	.size		_ZN34_INTERNAL_ee8ac204_4_k_cu_93dd87b44cuda3std6ranges3__45__cpo4cendE,(_ZN34_INTERNAL_ee8ac204_4_k_cu_93dd87b44cuda3std3__45__cpo4rendE - _ZN34_INTERNAL_ee8ac204_4_k_cu_93dd87b44cuda3std6ranges3__45__cpo4cendE)
_ZN34_INTERNAL_ee8ac204_4_k_cu_93dd87b44cuda3std6ranges3__45__cpo4cendE:
	.zero		1
	.type		_ZN34_INTERNAL_ee8ac204_4_k_cu_93dd87b44cuda3std3__45__cpo4rendE,@object
	.size		_ZN34_INTERNAL_ee8ac204_4_k_cu_93dd87b44cuda3std3__45__cpo4rendE,(_ZN34_INTERNAL_ee8ac204_4_k_cu_93dd87b44cuda3std6ranges3__45__cpo4prevE - _ZN34_INTERNAL_ee8ac204_4_k_cu_93dd87b44cuda3std3__45__cpo4rendE)
_ZN34_INTERNAL_ee8ac204_4_k_cu_93dd87b44cuda3std3__45__cpo4rendE:
	.zero		1
	.type		_ZN34_INTERNAL_ee8ac204_4_k_cu_93dd87b44cuda3std6ranges3__45__cpo4prevE,@object
	.size		_ZN34_INTERNAL_ee8ac204_4_k_cu_93dd87b44cuda3std6ranges3__45__cpo4prevE,(_ZN34_INTERNAL_ee8ac204_4_k_cu_93dd87b44cuda3std6ranges3__45__cpo9iter_moveE - _ZN34_INTERNAL_ee8ac204_4_k_cu_93dd87b44cuda3std6ranges3__45__cpo4prevE)
_ZN34_INTERNAL_ee8ac204_4_k_cu_93dd87b44cuda3std6ranges3__45__cpo4prevE:
	.zero		1
	.type		_ZN34_INTERNAL_ee8ac204_4_k_cu_93dd87b44cuda3std6ranges3__45__cpo9iter_moveE,@object
	.size		_ZN34_INTERNAL_ee8ac204_4_k_cu_93dd87b44cuda3std6ranges3__45__cpo9iter_moveE,(.L_13 - _ZN34_INTERNAL_ee8ac204_4_k_cu_93dd87b44cuda3std6ranges3__45__cpo9iter_moveE)
_ZN34_INTERNAL_ee8ac204_4_k_cu_93dd87b44cuda3std6ranges3__45__cpo9iter_moveE:
	.zero		1
.L_13:


//--------------------- .nv.constant0._Z16_attentionKernelPKfS0_S0_iiiiPf --------------------------
	.section	.nv.constant0._Z16_attentionKernelPKfS0_S0_iiiiPf,"a",@progbits
	.sectionflags	@""
	.align	4
.nv.constant0._Z16_attentionKernelPKfS0_S0_iiiiPf:
	.zero		944


//--------------------- SYMBOLS --------------------------

	.type		.nv.reservedSmem.offset0,@object
	.size		.nv.reservedSmem.offset0,0x4
	.type		.nv.reservedSmem.cap,@object
	.size		.nv.reservedSmem.cap,0x4
